	.target	sm_80

	.elftype	@"ET_EXEC"


//--------------------- .note.nv.tkinfo           --------------------------
	.section	.note.nv.tkinfo,"",@"SHT_NOTE"
	.sectionflags	@"SHF_NOTE_NV_TKINFO"
	.tkinfo
        /*0018*/ 	.word	0x00000002
        /*0030*/ 	.string	""
        /*0030*/ 	.string	"ptxas"
        /*0030*/ 	.string	"Cuda compilation tools, release 13.0, V13.0.88"
        /*0030*/ 	.string	"Build cuda_13.0.r13.0/compiler.36424714_0"
        /*0030*/ 	.string	"-arch sm_80 -m 64 "



//--------------------- .note.nv.cuinfo           --------------------------
	.section	.note.nv.cuinfo,"",@"SHT_NOTE"
	.sectionflags	@"SHF_NOTE_NV_CUINFO"
        /*0018*/ 	.short	0x0002
        /*001a*/ 	.short	0x0050
        /*001c*/ 	.short	0x0082
	.zero		2


//--------------------- .nv.info                  --------------------------
	.section	.nv.info,"",@"SHT_CUDA_INFO"
	.align	4


	//----- nvinfo : EIATTR_REGCOUNT
	.align		4
        /*0000*/ 	.byte	0x04, 0x2f
        /*0002*/ 	.short	(.L_29 - .L_28)
	.align		4
.L_28:
        /*0004*/ 	.word	index@(_Z14shuffle_kernelPjiiiiiiii)
        /*0008*/ 	.word	0x0000001e


	//----- nvinfo : EIATTR_FRAME_SIZE
	.align		4
.L_29:
        /*000c*/ 	.byte	0x04, 0x11
        /*000e*/ 	.short	(.L_31 - .L_30)
	.align		4
.L_30:
        /*0010*/ 	.word	index@(_Z14shuffle_kernelPjiiiiiiii)
        /*0014*/ 	.word	0x00000000


	//----- nvinfo : EIATTR_REGCOUNT
	.align		4
.L_31:
        /*0018*/ 	.byte	0x04, 0x2f
        /*001a*/ 	.short	(.L_33 - .L_32)
	.align		4
.L_32:
        /*001c*/ 	.word	index@(_Z23reconstruct_gptq_kernelPKjPKtS0_PK6__halfiiiiPS3_i)
        /*0020*/ 	.word	0x00000030


	//----- nvinfo : EIATTR_FRAME_SIZE
	.align		4
.L_33:
        /*0024*/ 	.byte	0x04, 0x11
        /*0026*/ 	.short	(.L_35 - .L_34)
	.align		4
.L_34:
        /*0028*/ 	.word	index@(_Z23reconstruct_gptq_kernelPKjPKtS0_PK6__halfiiiiPS3_i)
        /*002c*/ 	.word	0x00000000


	//----- nvinfo : EIATTR_REGCOUNT
	.align		4
.L_35:
        /*0030*/ 	.byte	0x04, 0x2f
        /*0032*/ 	.short	(.L_37 - .L_36)
	.align		4
.L_36:
        /*0034*/ 	.word	index@(_Z18reconstruct_kernelPKjPKtS0_PK6__halfS2_iiiPS3_iiiiii)
        /*0038*/ 	.word	0x00000020


	//----- nvinfo : EIATTR_FRAME_SIZE
	.align		4
.L_37:
        /*003c*/ 	.byte	0x04, 0x11
        /*003e*/ 	.short	(.L_39 - .L_38)
	.align		4
.L_38:
        /*0040*/ 	.word	index@(_Z18reconstruct_kernelPKjPKtS0_PK6__halfS2_iiiPS3_iiiiii)
        /*0044*/ 	.word	0x00000000


	//----- nvinfo : EIATTR_REGCOUNT
	.align		4
.L_39:
        /*0048*/ 	.byte	0x04, 0x2f
        /*004a*/ 	.short	(.L_41 - .L_40)
	.align		4
.L_40:
        /*004c*/ 	.word	index@(_Z22make_sequential_kernelPKjPjPKtii)
        /*0050*/ 	.word	0x0000001e


	//----- nvinfo : EIATTR_FRAME_SIZE
	.align		4
.L_41:
        /*0054*/ 	.byte	0x04, 0x11
        /*0056*/ 	.short	(.L_43 - .L_42)
	.align		4
.L_42:
        /*0058*/ 	.word	index@(_Z22make_sequential_kernelPKjPjPKtii)
        /*005c*/ 	.word	0x00000000


	//----- nvinfo : EIATTR_MIN_STACK_SIZE
	.align		4
.L_43:
        /*0060*/ 	.byte	0x04, 0x12
        /*0062*/ 	.short	(.L_45 - .L_44)
	.align		4
.L_44:
        /*0064*/ 	.word	index@(_Z22make_sequential_kernelPKjPjPKtii)
        /*0068*/ 	.word	0x00000000


	//----- nvinfo : EIATTR_MIN_STACK_SIZE
	.align		4
.L_45:
        /*006c*/ 	.byte	0x04, 0x12
        /*006e*/ 	.short	(.L_47 - .L_46)
	.align		4
.L_46:
        /*0070*/ 	.word	index@(_Z18reconstruct_kernelPKjPKtS0_PK6__halfS2_iiiPS3_iiiiii)
        /*0074*/ 	.word	0x00000000


	//----- nvinfo : EIATTR_MIN_STACK_SIZE
	.align		4
.L_47:
        /*0078*/ 	.byte	0x04, 0x12
        /*007a*/ 	.short	(.L_49 - .L_48)
	.align		4
.L_48:
        /*007c*/ 	.word	index@(_Z23reconstruct_gptq_kernelPKjPKtS0_PK6__halfiiiiPS3_i)
        /*0080*/ 	.word	0x00000000


	//----- nvinfo : EIATTR_MIN_STACK_SIZE
	.align		4
.L_49:
        /*0084*/ 	.byte	0x04, 0x12
        /*0086*/ 	.short	(.L_51 - .L_50)
	.align		4
.L_50:
        /*0088*/ 	.word	index@(_Z14shuffle_kernelPjiiiiiiii)
        /*008c*/ 	.word	0x00000000
.L_51:


//--------------------- .nv.info._Z22make_sequential_kernelPKjPjPKtii --------------------------
	.section	.nv.info._Z22make_sequential_kernelPKjPjPKtii,"",@"SHT_CUDA_INFO"
	.sectionflags	@""
	.align	4


	//----- nvinfo : EIATTR_CUDA_API_VERSION
	.align		4
        /*0000*/ 	.byte	0x04, 0x37
        /*0002*/ 	.short	(.L_53 - .L_52)
.L_52:
        /*0004*/ 	.word	0x00000082


	//----- nvinfo : EIATTR_SW2861232_WAR
	.align		4
.L_53:
        /*0008*/ 	.byte	0x01, 0x35
	.zero		2


	//----- nvinfo : EIATTR_PARAM_CBANK
	.align		4
        /*000c*/ 	.byte	0x04, 0x0a
        /*000e*/ 	.short	(.L_55 - .L_54)
	.align		4
.L_54:
        /*0010*/ 	.word	index@(.nv.constant0._Z22make_sequential_kernelPKjPjPKtii)
        /*0014*/ 	.short	0x0160
        /*0016*/ 	.short	0x0020


	//----- nvinfo : EIATTR_CBANK_PARAM_SIZE
	.align		4
.L_55:
        /*0018*/ 	.byte	0x03, 0x19
        /*001a*/ 	.short	0x0020


	//----- nvinfo : EIATTR_KPARAM_INFO
	.align		4
        /*001c*/ 	.byte	0x04, 0x17
        /*001e*/ 	.short	(.L_57 - .L_56)
.L_56:
        /*0020*/ 	.word	0x00000000
        /*0024*/ 	.short	0x0004
        /*0026*/ 	.short	0x001c
        /*0028*/ 	.byte	0x00, 0xf0, 0x11, 0x00


	//----- nvinfo : EIATTR_KPARAM_INFO
	.align		4
.L_57:
        /*002c*/ 	.byte	0x04, 0x17
        /*002e*/ 	.short	(.L_59 - .L_58)
.L_58:
        /*0030*/ 	.word	0x00000000
        /*0034*/ 	.short	0x0003
        /*0036*/ 	.short	0x0018
        /*0038*/ 	.byte	0x00, 0xf0, 0x11, 0x00


	//----- nvinfo : EIATTR_KPARAM_INFO
	.align		4
.L_59:
        /*003c*/ 	.byte	0x04, 0x17
        /*003e*/ 	.short	(.L_61 - .L_60)
.L_60:
        /*0040*/ 	.word	0x00000000
        /*0044*/ 	.short	0x0002
        /*0046*/ 	.short	0x0010
        /*0048*/ 	.byte	0x00, 0xf0, 0x21, 0x00


	//----- nvinfo : EIATTR_KPARAM_INFO
	.align		4
.L_61:
        /*004c*/ 	.byte	0x04, 0x17
        /*004e*/ 	.short	(.L_63 - .L_62)
.L_62:
        /*0050*/ 	.word	0x00000000
        /*0054*/ 	.short	0x0001
        /*0056*/ 	.short	0x0008
        /*0058*/ 	.byte	0x00, 0xf0, 0x21, 0x00


	//----- nvinfo : EIATTR_KPARAM_INFO
	.align		4
.L_63:
        /*005c*/ 	.byte	0x04, 0x17
        /*005e*/ 	.short	(.L_65 - .L_64)
.L_64:
        /*0060*/ 	.word	0x00000000
        /*0064*/ 	.short	0x0000
        /*0066*/ 	.short	0x0000
        /*0068*/ 	.byte	0x00, 0xf0, 0x21, 0x00


	//----- nvinfo : EIATTR_MAXREG_COUNT
	.align		4
.L_65:
        /*006c*/ 	.byte	0x03, 0x1b
        /*006e*/ 	.short	0x00ff


	//----- nvinfo : EIATTR_MERCURY_ISA_VERSION
	.align		4
        /*0070*/ 	.byte	0x03, 0x5f
        /*0072*/ 	.short	0x0000


	//----- nvinfo : EIATTR_EXIT_INSTR_OFFSETS
	.align		4
        /*0074*/ 	.byte	0x04, 0x1c
        /*0076*/ 	.short	(.L_67 - .L_66)


	//   ....[0]....
.L_66:
        /*0078*/ 	.word	0x00000070


	//   ....[1]....
        /*007c*/ 	.word	0x00000770
.L_67:


//--------------------- .nv.info._Z18reconstruct_kernelPKjPKtS0_PK6__halfS2_iiiPS3_iiiiii --------------------------
	.section	.nv.info._Z18reconstruct_kernelPKjPKtS0_PK6__halfS2_iiiPS3_iiiiii,"",@"SHT_CUDA_INFO"
	.sectionflags	@""
	.align	4


	//----- nvinfo : EIATTR_CUDA_API_VERSION
	.align		4
        /*0000*/ 	.byte	0x04, 0x37
        /*0002*/ 	.short	(.L_69 - .L_68)
.L_68:
        /*0004*/ 	.word	0x00000082


	//----- nvinfo : EIATTR_SW2861232_WAR
	.align		4
.L_69:
        /*0008*/ 	.byte	0x01, 0x35
	.zero		2


	//----- nvinfo : EIATTR_PARAM_CBANK
	.align		4
        /*000c*/ 	.byte	0x04, 0x0a
        /*000e*/ 	.short	(.L_71 - .L_70)
	.align		4
.L_70:
        /*0010*/ 	.word	index@(.nv.constant0._Z18reconstruct_kernelPKjPKtS0_PK6__halfS2_iiiPS3_iiiiii)
        /*0014*/ 	.short	0x0160
        /*0016*/ 	.short	0x0058


	//----- nvinfo : EIATTR_CBANK_PARAM_SIZE
	.align		4
.L_71:
        /*0018*/ 	.byte	0x03, 0x19
        /*001a*/ 	.short	0x0058


	//----- nvinfo : EIATTR_KPARAM_INFO
	.align		4
        /*001c*/ 	.byte	0x04, 0x17
        /*001e*/ 	.short	(.L_73 - .L_72)
.L_72:
        /*0020*/ 	.word	0x00000000
        /*0024*/ 	.short	0x000e
        /*0026*/ 	.short	0x0054
        /*0028*/ 	.byte	0x00, 0xf0, 0x11, 0x00


	//----- nvinfo : EIATTR_KPARAM_INFO
	.align		4
.L_73:
        /*002c*/ 	.byte	0x04, 0x17
        /*002e*/ 	.short	(.L_75 - .L_74)
.L_74:
        /*0030*/ 	.word	0x00000000
        /*0034*/ 	.short	0x000d
        /*0036*/ 	.short	0x0050
        /*0038*/ 	.byte	0x00, 0xf0, 0x11, 0x00


	//----- nvinfo : EIATTR_KPARAM_INFO
	.align		4
.L_75:
        /*003c*/ 	.byte	0x04, 0x17
        /*003e*/ 	.short	(.L_77 - .L_76)
.L_76:
        /*0040*/ 	.word	0x00000000
        /*0044*/ 	.short	0x000c
        /*0046*/ 	.short	0x004c
        /*0048*/ 	.byte	0x00, 0xf0, 0x11, 0x00


	//----- nvinfo : EIATTR_KPARAM_INFO
	.align		4
.L_77:
        /*004c*/ 	.byte	0x04, 0x17
        /*004e*/ 	.short	(.L_79 - .L_78)
.L_78:
        /*0050*/ 	.word	0x00000000
        /*0054*/ 	.short	0x000b
        /*0056*/ 	.short	0x0048
        /*0058*/ 	.byte	0x00, 0xf0, 0x11, 0x00


	//----- nvinfo : EIATTR_KPARAM_INFO
	.align		4
.L_79:
        /*005c*/ 	.byte	0x04, 0x17
        /*005e*/ 	.short	(.L_81 - .L_80)
.L_80:
        /*0060*/ 	.word	0x00000000
        /*0064*/ 	.short	0x000a
        /*0066*/ 	.short	0x0044
        /*0068*/ 	.byte	0x00, 0xf0, 0x11, 0x00


	//----- nvinfo : EIATTR_KPARAM_INFO
	.align		4
.L_81:
        /*006c*/ 	.byte	0x04, 0x17
        /*006e*/ 	.short	(.L_83 - .L_82)
.L_82:
        /*0070*/ 	.word	0x00000000
        /*0074*/ 	.short	0x0009
        /*0076*/ 	.short	0x0040
        /*0078*/ 	.byte	0x00, 0xf0, 0x11, 0x00


	//----- nvinfo : EIATTR_KPARAM_INFO
	.align		4
.L_83:
        /*007c*/ 	.byte	0x04, 0x17
        /*007e*/ 	.short	(.L_85 - .L_84)
.L_84:
        /*0080*/ 	.word	0x00000000
        /*0084*/ 	.short	0x0008
        /*0086*/ 	.short	0x0038
        /*0088*/ 	.byte	0x00, 0xf0, 0x21, 0x00


	//----- nvinfo : EIATTR_KPARAM_INFO
	.align		4
.L_85:
        /*008c*/ 	.byte	0x04, 0x17
        /*008e*/ 	.short	(.L_87 - .L_86)
.L_86:
        /*0090*/ 	.word	0x00000000
        /*0094*/ 	.short	0x0007
        /*0096*/ 	.short	0x0030
        /*0098*/ 	.byte	0x00, 0xf0, 0x11, 0x00


	//----- nvinfo : EIATTR_KPARAM_INFO
	.align		4
.L_87:
        /*009c*/ 	.byte	0x04, 0x17
        /*009e*/ 	.short	(.L_89 - .L_88)
.L_88:
        /*00a0*/ 	.word	0x00000000
        /*00a4*/ 	.short	0x0006
        /*00a6*/ 	.short	0x002c
        /*00a8*/ 	.byte	0x00, 0xf0, 0x11, 0x00


	//----- nvinfo : EIATTR_KPARAM_INFO
	.align		4
.L_89:
        /*00ac*/ 	.byte	0x04, 0x17
        /*00ae*/ 	.short	(.L_91 - .L_90)
.L_90:
        /*00b0*/ 	.word	0x00000000
        /*00b4*/ 	.short	0x0005
        /*00b6*/ 	.short	0x0028
        /*00b8*/ 	.byte	0x00, 0xf0, 0x11, 0x00


	//----- nvinfo : EIATTR_KPARAM_INFO
	.align		4
.L_91:
        /*00bc*/ 	.byte	0x04, 0x17
        /*00be*/ 	.short	(.L_93 - .L_92)
.L_92:
        /*00c0*/ 	.word	0x00000000
        /*00c4*/ 	.short	0x0004
        /*00c6*/ 	.short	0x0020
        /*00c8*/ 	.byte	0x00, 0xf0, 0x21, 0x00


	//----- nvinfo : EIATTR_KPARAM_INFO
	.align		4
.L_93:
        /*00cc*/ 	.byte	0x04, 0x17
        /*00ce*/ 	.short	(.L_95 - .L_94)
.L_94:
        /*00d0*/ 	.word	0x00000000
        /*00d4*/ 	.short	0x0003
        /*00d6*/ 	.short	0x0018
        /*00d8*/ 	.byte	0x00, 0xf0, 0x21, 0x00


	//----- nvinfo : EIATTR_KPARAM_INFO
	.align		4
.L_95:
        /*00dc*/ 	.byte	0x04, 0x17
        /*00de*/ 	.short	(.L_97 - .L_96)
.L_96:
        /*00e0*/ 	.word	0x00000000
        /*00e4*/ 	.short	0x0002
        /*00e6*/ 	.short	0x0010
        /*00e8*/ 	.byte	0x00, 0xf0, 0x21, 0x00


	//----- nvinfo : EIATTR_KPARAM_INFO
	.align		4
.L_97:
        /*00ec*/ 	.byte	0x04, 0x17
        /*00ee*/ 	.short	(.L_99 - .L_98)
.L_98:
        /*00f0*/ 	.word	0x00000000
        /*00f4*/ 	.short	0x0001
        /*00f6*/ 	.short	0x0008
        /*00f8*/ 	.byte	0x00, 0xf0, 0x21, 0x00


	//----- nvinfo : EIATTR_KPARAM_INFO
	.align		4
.L_99:
        /*00fc*/ 	.byte	0x04, 0x17
        /*00fe*/ 	.short	(.L_101 - .L_100)
.L_100:
        /*0100*/ 	.word	0x00000000
        /*0104*/ 	.short	0x0000
        /*0106*/ 	.short	0x0000
        /*0108*/ 	.byte	0x00, 0xf0, 0x21, 0x00


	//----- nvinfo : EIATTR_MAXREG_COUNT
	.align		4
.L_101:
        /*010c*/ 	.byte	0x03, 0x1b
        /*010e*/ 	.short	0x00ff


	//----- nvinfo : EIATTR_NUM_BARRIERS
	.align		4
        /*0110*/ 	.byte	0x02, 0x4c
        /*0112*/ 	.byte	0x01
	.zero		1


	//----- nvinfo : EIATTR_MERCURY_ISA_VERSION
	.align		4
        /*0114*/ 	.byte	0x03, 0x5f
        /*0116*/ 	.short	0x0000


	//----- nvinfo : EIATTR_EXIT_INSTR_OFFSETS
	.align		4
        /*0118*/ 	.byte	0x04, 0x1c
        /*011a*/ 	.short	(.L_103 - .L_102)


	//   ....[0]....
.L_102:
        /*011c*/ 	.word	0x00000120


	//   ....[1]....
        /*0120*/ 	.word	0x00004c70


	//   ....[2]....
        /*0124*/ 	.word	0x000055a0


	//   ....[3]....
        /*0128*/ 	.word	0x000055e0


	//----- nvinfo : EIATTR_CRS_STACK_SIZE
	.align		4
.L_103:
        /*012c*/ 	.byte	0x04, 0x1e
        /*012e*/ 	.short	(.L_105 - .L_104)
.L_104:
        /*0130*/ 	.word	0x00000000
.L_105:


//--------------------- .nv.info._Z23reconstruct_gptq_kernelPKjPKtS0_PK6__halfiiiiPS3_i --------------------------
	.section	.nv.info._Z23reconstruct_gptq_kernelPKjPKtS0_PK6__halfiiiiPS3_i,"",@"SHT_CUDA_INFO"
	.sectionflags	@""
	.align	4


	//----- nvinfo : EIATTR_CUDA_API_VERSION
	.align		4
        /*0000*/ 	.byte	0x04, 0x37
        /*0002*/ 	.short	(.L_107 - .L_106)
.L_106:
        /*0004*/ 	.word	0x00000082


	//----- nvinfo : EIATTR_SW2861232_WAR
	.align		4
.L_107:
        /*0008*/ 	.byte	0x01, 0x35
	.zero		2


	//----- nvinfo : EIATTR_PARAM_CBANK
	.align		4
        /*000c*/ 	.byte	0x04, 0x0a
        /*000e*/ 	.short	(.L_109 - .L_108)
	.align		4
.L_108:
        /*0010*/ 	.word	index@(.nv.constant0._Z23reconstruct_gptq_kernelPKjPKtS0_PK6__halfiiiiPS3_i)
        /*0014*/ 	.short	0x0160
        /*0016*/ 	.short	0x003c


	//----- nvinfo : EIATTR_CBANK_PARAM_SIZE
	.align		4
.L_109:
        /*0018*/ 	.byte	0x03, 0x19
        /*001a*/ 	.short	0x003c


	//----- nvinfo : EIATTR_KPARAM_INFO
	.align		4
        /*001c*/ 	.byte	0x04, 0x17
        /*001e*/ 	.short	(.L_111 - .L_110)
.L_110:
        /*0020*/ 	.word	0x00000000
        /*0024*/ 	.short	0x0009
        /*0026*/ 	.short	0x0038
        /*0028*/ 	.byte	0x00, 0xf0, 0x11, 0x00


	//----- nvinfo : EIATTR_KPARAM_INFO
	.align		4
.L_111:
        /*002c*/ 	.byte	0x04, 0x17
        /*002e*/ 	.short	(.L_113 - .L_112)
.L_112:
        /*0030*/ 	.word	0x00000000
        /*0034*/ 	.short	0x0008
        /*0036*/ 	.short	0x0030
        /*0038*/ 	.byte	0x00, 0xf0, 0x21, 0x00


	//----- nvinfo : EIATTR_KPARAM_INFO
	.align		4
.L_113:
        /*003c*/ 	.byte	0x04, 0x17
        /*003e*/ 	.short	(.L_115 - .L_114)
.L_114:
        /*0040*/ 	.word	0x00000000
        /*0044*/ 	.short	0x0007
        /*0046*/ 	.short	0x002c
        /*0048*/ 	.byte	0x00, 0xf0, 0x11, 0x00


	//----- nvinfo : EIATTR_KPARAM_INFO
	.align		4
.L_115:
        /*004c*/ 	.byte	0x04, 0x17
        /*004e*/ 	.short	(.L_117 - .L_116)
.L_116:
        /*0050*/ 	.word	0x00000000
        /*0054*/ 	.short	0x0006
        /*0056*/ 	.short	0x0028
        /*0058*/ 	.byte	0x00, 0xf0, 0x11, 0x00


	//----- nvinfo : EIATTR_KPARAM_INFO
	.align		4
.L_117:
        /*005c*/ 	.byte	0x04, 0x17
        /*005e*/ 	.short	(.L_119 - .L_118)
.L_118:
        /*0060*/ 	.word	0x00000000
        /*0064*/ 	.short	0x0005
        /*0066*/ 	.short	0x0024
        /*0068*/ 	.byte	0x00, 0xf0, 0x11, 0x00


	//----- nvinfo : EIATTR_KPARAM_INFO
	.align		4
.L_119:
        /*006c*/ 	.byte	0x04, 0x17
        /*006e*/ 	.short	(.L_121 - .L_120)
.L_120:
        /*0070*/ 	.word	0x00000000
        /*0074*/ 	.short	0x0004
        /*0076*/ 	.short	0x0020
        /*0078*/ 	.byte	0x00, 0xf0, 0x11, 0x00


	//----- nvinfo : EIATTR_KPARAM_INFO
	.align		4
.L_121:
        /*007c*/ 	.byte	0x04, 0x17
        /*007e*/ 	.short	(.L_123 - .L_122)
.L_122:
        /*0080*/ 	.word	0x00000000
        /*0084*/ 	.short	0x0003
        /*0086*/ 	.short	0x0018
        /*0088*/ 	.byte	0x00, 0xf0, 0x21, 0x00


	//----- nvinfo : EIATTR_KPARAM_INFO
	.align		4
.L_123:
        /*008c*/ 	.byte	0x04, 0x17
        /*008e*/ 	.short	(.L_125 - .L_124)
.L_124:
        /*0090*/ 	.word	0x00000000
        /*0094*/ 	.short	0x0002
        /*0096*/ 	.short	0x0010
        /*0098*/ 	.byte	0x00, 0xf0, 0x21, 0x00


	//----- nvinfo : EIATTR_KPARAM_INFO
	.align		4
.L_125:
        /*009c*/ 	.byte	0x04, 0x17
        /*009e*/ 	.short	(.L_127 - .L_126)
.L_126:
        /*00a0*/ 	.word	0x00000000
        /*00a4*/ 	.short	0x0001
        /*00a6*/ 	.short	0x0008
        /*00a8*/ 	.byte	0x00, 0xf0, 0x21, 0x00


	//----- nvinfo : EIATTR_KPARAM_INFO
	.align		4
.L_127:
        /*00ac*/ 	.byte	0x04, 0x17
        /*00ae*/ 	.short	(.L_129 - .L_128)
.L_128:
        /*00b0*/ 	.word	0x00000000
        /*00b4*/ 	.short	0x0000
        /*00b6*/ 	.short	0x0000
        /*00b8*/ 	.byte	0x00, 0xf0, 0x21, 0x00


	//----- nvinfo : EIATTR_MAXREG_COUNT
	.align		4
.L_129:
        /*00bc*/ 	.byte	0x03, 0x1b
        /*00be*/ 	.short	0x00ff


	//----- nvinfo : EIATTR_NUM_BARRIERS
	.align		4
        /*00c0*/ 	.byte	0x02, 0x4c
        /*00c2*/ 	.byte	0x01
	.zero		1


	//----- nvinfo : EIATTR_MERCURY_ISA_VERSION
	.align		4
        /*00c4*/ 	.byte	0x03, 0x5f
        /*00c6*/ 	.short	0x0000


	//----- nvinfo : EIATTR_EXIT_INSTR_OFFSETS
	.align		4
        /*00c8*/ 	.byte	0x04, 0x1c
        /*00ca*/ 	.short	(.L_131 - .L_130)


	//   ....[0]....
.L_130:
        /*00cc*/ 	.word	0x000001a0


	//   ....[1]....
        /*00d0*/ 	.word	0x000004e0


	//   ....[2]....
        /*00d4*/ 	.word	0x000017f0


	//----- nvinfo : EIATTR_CRS_STACK_SIZE
	.align		4
.L_131:
        /*00d8*/ 	.byte	0x04, 0x1e
        /*00da*/ 	.short	(.L_133 - .L_132)
.L_132:
        /*00dc*/ 	.word	0x00000000
.L_133:


//--------------------- .nv.info._Z14shuffle_kernelPjiiiiiiii --------------------------
	.section	.nv.info._Z14shuffle_kernelPjiiiiiiii,"",@"SHT_CUDA_INFO"
	.sectionflags	@""
	.align	4


	//----- nvinfo : EIATTR_CUDA_API_VERSION
	.align		4
        /*0000*/ 	.byte	0x04, 0x37
        /*0002*/ 	.short	(.L_135 - .L_134)
.L_134:
        /*0004*/ 	.word	0x00000082


	//----- nvinfo : EIATTR_SW2861232_WAR
	.align		4
.L_135:
        /*0008*/ 	.byte	0x01, 0x35
	.zero		2


	//----- nvinfo : EIATTR_PARAM_CBANK
	.align		4
        /*000c*/ 	.byte	0x04, 0x0a
        /*000e*/ 	.short	(.L_137 - .L_136)
	.align		4
.L_136:
        /*0010*/ 	.word	index@(.nv.constant0._Z14shuffle_kernelPjiiiiiiii)
        /*0014*/ 	.short	0x0160
        /*0016*/ 	.short	0x0028


	//----- nvinfo : EIATTR_CBANK_PARAM_SIZE
	.align		4
.L_137:
        /*0018*/ 	.byte	0x03, 0x19
        /*001a*/ 	.short	0x0028


	//----- nvinfo : EIATTR_KPARAM_INFO
	.align		4
        /*001c*/ 	.byte	0x04, 0x17
        /*001e*/ 	.short	(.L_139 - .L_138)
.L_138:
        /*0020*/ 	.word	0x00000000
        /*0024*/ 	.short	0x0008
        /*0026*/ 	.short	0x0024
        /*0028*/ 	.byte	0x00, 0xf0, 0x11, 0x00


	//----- nvinfo : EIATTR_KPARAM_INFO
	.align		4
.L_139:
        /*002c*/ 	.byte	0x04, 0x17
        /*002e*/ 	.short	(.L_141 - .L_140)
.L_140:
        /*0030*/ 	.word	0x00000000
        /*0034*/ 	.short	0x0007
        /*0036*/ 	.short	0x0020
        /*0038*/ 	.byte	0x00, 0xf0, 0x11, 0x00


	//----- nvinfo : EIATTR_KPARAM_INFO
	.align		4
.L_141:
        /*003c*/ 	.byte	0x04, 0x17
        /*003e*/ 	.short	(.L_143 - .L_142)
.L_142:
        /*0040*/ 	.word	0x00000000
        /*0044*/ 	.short	0x0006
        /*0046*/ 	.short	0x001c
        /*0048*/ 	.byte	0x00, 0xf0, 0x11, 0x00


	//----- nvinfo : EIATTR_KPARAM_INFO
	.align		4
.L_143:
        /*004c*/ 	.byte	0x04, 0x17
        /*004e*/ 	.short	(.L_145 - .L_144)
.L_144:
        /*0050*/ 	.word	0x00000000
        /*0054*/ 	.short	0x0005
        /*0056*/ 	.short	0x0018
        /*0058*/ 	.byte	0x00, 0xf0, 0x11, 0x00


	//----- nvinfo : EIATTR_KPARAM_INFO
	.align		4
.L_145:
        /*005c*/ 	.byte	0x04, 0x17
        /*005e*/ 	.short	(.L_147 - .L_146)
.L_146:
        /*0060*/ 	.word	0x00000000
        /*0064*/ 	.short	0x0004
        /*0066*/ 	.short	0x0014
        /*0068*/ 	.byte	0x00, 0xf0, 0x11, 0x00


	//----- nvinfo : EIATTR_KPARAM_INFO
	.align		4
.L_147:
        /*006c*/ 	.byte	0x04, 0x17
        /*006e*/ 	.short	(.L_149 - .L_148)
.L_148:
        /*0070*/ 	.word	0x00000000
        /*0074*/ 	.short	0x0003
        /*0076*/ 	.short	0x0010
        /*0078*/ 	.byte	0x00, 0xf0, 0x11, 0x00


	//----- nvinfo : EIATTR_KPARAM_INFO
	.align		4
.L_149:
        /*007c*/ 	.byte	0x04, 0x17
        /*007e*/ 	.short	(.L_151 - .L_150)
.L_150:
        /*0080*/ 	.word	0x00000000
        /*0084*/ 	.short	0x0002
        /*0086*/ 	.short	0x000c
        /*0088*/ 	.byte	0x00, 0xf0, 0x11, 0x00


	//----- nvinfo : EIATTR_KPARAM_INFO
	.align		4
.L_151:
        /*008c*/ 	.byte	0x04, 0x17
        /*008e*/ 	.short	(.L_153 - .L_152)
.L_152:
        /*0090*/ 	.word	0x00000000
        /*0094*/ 	.short	0x0001
        /*0096*/ 	.short	0x0008
        /*0098*/ 	.byte	0x00, 0xf0, 0x11, 0x00


	//----- nvinfo : EIATTR_KPARAM_INFO
	.align		4
.L_153:
        /*009c*/ 	.byte	0x04, 0x17
        /*009e*/ 	.short	(.L_155 - .L_154)
.L_154:
        /*00a0*/ 	.word	0x00000000
        /*00a4*/ 	.short	0x0000
        /*00a6*/ 	.short	0x0000
        /*00a8*/ 	.byte	0x00, 0xf0, 0x21, 0x00


	//----- nvinfo : EIATTR_MAXREG_COUNT
	.align		4
.L_155:
        /*00ac*/ 	.byte	0x03, 0x1b
        /*00ae*/ 	.short	0x00ff


	//----- nvinfo : EIATTR_MERCURY_ISA_VERSION
	.align		4
        /*00b0*/ 	.byte	0x03, 0x5f
        /*00b2*/ 	.short	0x0000


	//----- nvinfo : EIATTR_EXIT_INSTR_OFFSETS
	.align		4
        /*00b4*/ 	.byte	0x04, 0x1c
        /*00b6*/ 	.short	(.L_157 - .L_156)


	//   ....[0]....
.L_156:
        /*00b8*/ 	.word	0x00000050


	//   ....[1]....
        /*00bc*/ 	.word	0x00001c60


	//   ....[2]....
        /*00c0*/ 	.word	0x00001f40


	//   ....[3]....
        /*00c4*/ 	.word	0x00002440
.L_157:


//--------------------- .nv.callgraph             --------------------------
	.section	.nv.callgraph,"",@"SHT_CUDA_CALLGRAPH"
	.align	4
	.sectionentsize	8
	.align		4
        /*0000*/ 	.word	0x00000000
	.align		4
        /*0004*/ 	.word	0xffffffff
	.align		4
        /*0008*/ 	.word	0x00000000
	.align		4
        /*000c*/ 	.word	0xfffffffe
	.align		4
        /*0010*/ 	.word	0x00000000
	.align		4
        /*0014*/ 	.word	0xfffffffd
	.align		4
        /*0018*/ 	.word	0x00000000
	.align		4
        /*001c*/ 	.word	0xfffffffc


//--------------------- .nv.rel.action            --------------------------
	.section	.nv.rel.action,"",@"SHT_CUDA_RELOCINFO"
	.align	8
	.sectionentsize	8
        /*0000*/ 	.byte	0x73, 0x00, 0x00, 0x00, 0x00, 0x00, 0x00, 0x00, 0x00, 0x00, 0x00, 0x11, 0x25, 0x00, 0x05, 0x36


//--------------------- .nv.constant4             --------------------------
	.section	.nv.constant4,"a",@progbits
	.align	8
	.align		8
.nv.constant4:
        /*0000*/ 	.dword	_ZN42_INTERNAL_bf7ff425_11_q_matrix_cu_334ac6264cuda3std3__45__cpo5beginE
	.align		8
        /*0008*/ 	.dword	_ZN42_INTERNAL_bf7ff425_11_q_matrix_cu_334ac6264cuda3std3__45__cpo3endE
	.align		8
        /*0010*/ 	.dword	_ZN42_INTERNAL_bf7ff425_11_q_matrix_cu_334ac6264cuda3std3__45__cpo6cbeginE
	.align		8
        /*0018*/ 	.dword	_ZN42_INTERNAL_bf7ff425_11_q_matrix_cu_334ac6264cuda3std3__45__cpo4cendE
	.align		8
        /*0020*/ 	.dword	_ZN42_INTERNAL_bf7ff425_11_q_matrix_cu_334ac6264cuda3std3__45__cpo6rbeginE
	.align		8
        /*0028*/ 	.dword	_ZN42_INTERNAL_bf7ff425_11_q_matrix_cu_334ac6264cuda3std3__45__cpo4rendE
	.align		8
        /*0030*/ 	.dword	_ZN42_INTERNAL_bf7ff425_11_q_matrix_cu_334ac6264cuda3std3__45__cpo7crbeginE
	.align		8
        /*0038*/ 	.dword	_ZN42_INTERNAL_bf7ff425_11_q_matrix_cu_334ac6264cuda3std3__45__cpo5crendE
	.align		8
        /*0040*/ 	.dword	_ZN42_INTERNAL_bf7ff425_11_q_matrix_cu_334ac6264cuda3std3__444_GLOBAL__N__bf7ff425_11_q_matrix_cu_334ac6266ignoreE
	.align		8
        /*0048*/ 	.dword	_ZN42_INTERNAL_bf7ff425_11_q_matrix_cu_334ac6264cuda3std3__419piecewise_constructE
	.align		8
        /*0050*/ 	.dword	_ZN42_INTERNAL_bf7ff425_11_q_matrix_cu_334ac6264cuda3std3__48in_placeE
	.align		8
        /*0058*/ 	.dword	_ZN42_INTERNAL_bf7ff425_11_q_matrix_cu_334ac6264cuda3std3__420unreachable_sentinelE
	.align		8
        /*0060*/ 	.dword	_ZN42_INTERNAL_bf7ff425_11_q_matrix_cu_334ac6264cuda3std6ranges3__45__cpo4swapE
	.align		8
        /*0068*/ 	.dword	_ZN42_INTERNAL_bf7ff425_11_q_matrix_cu_334ac6264cuda3std6ranges3__45__cpo9iter_moveE
	.align		8
        /*0070*/ 	.dword	_ZN42_INTERNAL_bf7ff425_11_q_matrix_cu_334ac6264cuda3std6ranges3__45__cpo5beginE
	.align		8
        /*0078*/ 	.dword	_ZN42_INTERNAL_bf7ff425_11_q_matrix_cu_334ac6264cuda3std6ranges3__45__cpo3endE
	.align		8
        /*0080*/ 	.dword	_ZN42_INTERNAL_bf7ff425_11_q_matrix_cu_334ac6264cuda3std6ranges3__45__cpo6cbeginE
	.align		8
        /*0088*/ 	.dword	_ZN42_INTERNAL_bf7ff425_11_q_matrix_cu_334ac6264cuda3std6ranges3__45__cpo4cendE
	.align		8
        /*0090*/ 	.dword	_ZN42_INTERNAL_bf7ff425_11_q_matrix_cu_334ac6264cuda3std6ranges3__45__cpo7advanceE
	.align		8
        /*0098*/ 	.dword	_ZN42_INTERNAL_bf7ff425_11_q_matrix_cu_334ac6264cuda3std6ranges3__45__cpo9iter_swapE
	.align		8
        /*00a0*/ 	.dword	_ZN42_INTERNAL_bf7ff425_11_q_matrix_cu_334ac6264cuda3std6ranges3__45__cpo4nextE
	.align		8
        /*00a8*/ 	.dword	_ZN42_INTERNAL_bf7ff425_11_q_matrix_cu_334ac6264cuda3std6ranges3__45__cpo4prevE
	.align		8
        /*00b0*/ 	.dword	_ZN42_INTERNAL_bf7ff425_11_q_matrix_cu_334ac6264cuda3std6ranges3__45__cpo4dataE
	.align		8
        /*00b8*/ 	.dword	_ZN42_INTERNAL_bf7ff425_11_q_matrix_cu_334ac6264cuda3std6ranges3__45__cpo5cdataE
	.align		8
        /*00c0*/ 	.dword	_ZN42_INTERNAL_bf7ff425_11_q_matrix_cu_334ac6264cuda3std6ranges3__45__cpo4sizeE
	.align		8
        /*00c8*/ 	.dword	_ZN42_INTERNAL_bf7ff425_11_q_matrix_cu_334ac6264cuda3std6ranges3__45__cpo5ssizeE
	.align		8
        /*00d0*/ 	.dword	_ZN42_INTERNAL_bf7ff425_11_q_matrix_cu_334ac6264cuda3std6ranges3__45__cpo8distanceE
	.align		8
        /*00d8*/ 	.dword	_ZN42_INTERNAL_bf7ff425_11_q_matrix_cu_334ac6266thrust23THRUST_300001_SM_800_NS6system6detail10sequential3seqE


//--------------------- .nv.constant0._Z22make_sequential_kernelPKjPjPKtii --------------------------
	.section	.nv.constant0._Z22make_sequential_kernelPKjPjPKtii,"a",@progbits
	.sectionflags	@""
	.align	4
.nv.constant0._Z22make_sequential_kernelPKjPjPKtii:
	.zero		384


//--------------------- .nv.constant0._Z18reconstruct_kernelPKjPKtS0_PK6__halfS2_iiiPS3_iiiiii --------------------------
	.section	.nv.constant0._Z18reconstruct_kernelPKjPKtS0_PK6__halfS2_iiiPS3_iiiiii,"a",@progbits
	.sectionflags	@""
	.align	4
.nv.constant0._Z18reconstruct_kernelPKjPKtS0_PK6__halfS2_iiiPS3_iiiiii:
	.zero		440


//--------------------- .nv.constant0._Z23reconstruct_gptq_kernelPKjPKtS0_PK6__halfiiiiPS3_i --------------------------
	.section	.nv.constant0._Z23reconstruct_gptq_kernelPKjPKtS0_PK6__halfiiiiPS3_i,"a",@progbits
	.sectionflags	@""
	.align	4
.nv.constant0._Z23reconstruct_gptq_kernelPKjPKtS0_PK6__halfiiiiPS3_i:
	.zero		412


//--------------------- .nv.constant0._Z14shuffle_kernelPjiiiiiiii --------------------------
	.section	.nv.constant0._Z14shuffle_kernelPjiiiiiiii,"a",@progbits
	.sectionflags	@""
	.align	4
.nv.constant0._Z14shuffle_kernelPjiiiiiiii:
	.zero		392


//--------------------- .text._Z22make_sequential_kernelPKjPjPKtii --------------------------
	.section	.text._Z22make_sequential_kernelPKjPjPKtii,"ax",@progbits
	.sectioninfo	@"SHI_REGISTERS=30"
	.align	128
        .global         _Z22make_sequential_kernelPKjPjPKtii
        .type           _Z22make_sequential_kernelPKjPjPKtii,@function
        .size           _Z22make_sequential_kernelPKjPjPKtii,(.L_x_55 - _Z22make_sequential_kernelPKjPjPKtii)
        .other          _Z22make_sequential_kernelPKjPjPKtii,@"STO_CUDA_ENTRY STV_DEFAULT"
_Z22make_sequential_kernelPKjPjPKtii:
.text._Z22make_sequential_kernelPKjPjPKtii:
[----:B------:R-:W-:Y:S02]  /*0000*/  IMAD.MOV.U32 R1, RZ, RZ, c[0x0][0x28] ;  /* 0x00000a00ff017624 */ /* 0x000fe400078e00ff */
[----:B------:R-:W0:Y:S01]  /*0010*/  S2R R0, SR_CTAID.X ;  /* 0x0000000000007919 */ /* 0x000e220000002500 */
[----:B------:R-:W-:Y:S02]  /*0020*/  ULDC UR4, c[0x0][0x17c] ;  /* 0x00005f0000047ab9 */ /* 0x000fe40000000800 */
[----:B------:R-:W-:Y:S01]  /*0030*/  USHF.R.S32.HI UR4, URZ, 0x1, UR4 ;  /* 0x000000013f047899 */ /* 0x000fe20008011404 */
[----:B------:R-:W0:Y:S02]  /*0040*/  S2R R3, SR_TID.X ;  /* 0x0000000000037919 */ /* 0x000e240000002100 */
[----:B0-----:R-:W-:-:S05]  /*0050*/  IMAD R0, R0, 0x20, R3 ;  /* 0x0000002000007824 */ /* 0x001fca00078e0203 */
[----:B------:R-:W-:-:S13]  /*0060*/  ISETP.GE.AND P0, PT, R0, UR4, PT ;  /* 0x0000000400007c0c */ /* 0x000fda000bf06270 */
[----:B------:R-:W-:Y:S05]  /*0070*/  @P0 EXIT ;  /* 0x000000000000094d */ /* 0x000fea0003800000 */
[----:B------:R-:W0:Y:S01]  /*0080*/  S2R R7, SR_CTAID.Y ;  /* 0x0000000000077919 */ /* 0x000e220000002600 */
[----:B------:R-:W-:Y:S01]  /*0090*/  IMAD.MOV.U32 R17, RZ, RZ, 0x2 ;  /* 0x00000002ff117424 */ /* 0x000fe200078e00ff */
[----:B------:R-:W-:Y:S01]  /*00a0*/  ULDC.64 UR6, c[0x0][0x118] ;  /* 0x0000460000067ab9 */ /* 0x000fe20000000a00 */
[----:B0-----:R-:W-:-:S04]  /*00b0*/  IMAD.SHL.U32 R16, R7, 0x8, RZ ;  /* 0x0000000807107824 */ /* 0x001fc800078e00ff */
[----:B------:R-:W-:-:S05]  /*00c0*/  IMAD.WIDE R16, R16, R17, c[0x0][0x170] ;  /* 0x00005c0010107625 */ /* 0x000fca00078e0211 */
[----:B------:R-:W2:Y:S04]  /*00d0*/  LDG.E.U16.CONSTANT R15, [R16.64] ;  /* 0x00000006100f7981 */ /* 0x000ea8000c1e9500 */
[----:B------:R-:W3:Y:S04]  /*00e0*/  LDG.E.U16.CONSTANT R14, [R16.64+0x2] ;  /* 0x00000206100e7981 */ /* 0x000ee8000c1e9500 */
[----:B------:R-:W4:Y:S04]  /*00f0*/  LDG.E.U16.CONSTANT R5, [R16.64+0x4] ;  /* 0x0000040610057981 */ /* 0x000f28000c1e9500 */
[----:B------:R-:W5:Y:S04]  /*0100*/  LDG.E.U16.CONSTANT R2, [R16.64+0x6] ;  /* 0x0000060610027981 */ /* 0x000f68000c1e9500 */
[----:B------:R-:W4:Y:S01]  /*0110*/  LDG.E.U16.CONSTANT R8, [R16.64+0x8] ;  /* 0x0000080610087981 */ /* 0x000f22000c1e9500 */
[----:B------:R-:W-:-:S03]  /*0120*/  IMAD.MOV.U32 R3, RZ, RZ, 0x8 ;  /* 0x00000008ff037424 */ /* 0x000fc600078e00ff */
[----:B------:R-:W4:Y:S04]  /*0130*/  LDG.E.U16.CONSTANT R9, [R16.64+0xa] ;  /* 0x00000a0610097981 */ /* 0x000f28000c1e9500 */
[----:B------:R0:W4:Y:S04]  /*0140*/  LDG.E.U16.CONSTANT R6, [R16.64+0xc] ;  /* 0x00000c0610067981 */ /* 0x000128000c1e9500 */
[----:B------:R0:W5:Y:S01]  /*0150*/  LDG.E.U16.CONSTANT R4, [R16.64+0xe] ;  /* 0x00000e0610047981 */ /* 0x000162000c1e9500 */
[----:B--2---:R-:W-:-:S05]  /*0160*/  SHF.R.U32.HI R11, RZ, 0x3, R15 ;  /* 0x00000003ff0b7819 */ /* 0x004fca000001160f */
[----:B------:R-:W-:Y:S01]  /*0170*/  IMAD R20, R11, UR4, R0 ;  /* 0x000000040b147c24 */ /* 0x000fe2000f8e0200 */
[----:B---3--:R-:W-:-:S03]  /*0180*/  SHF.R.U32.HI R11, RZ, 0x3, R14 ;  /* 0x00000003ff0b7819 */ /* 0x008fc6000001160e */
[----:B------:R-:W-:-:S04]  /*0190*/  IMAD.WIDE R20, R20, R3, c[0x0][0x160] ;  /* 0x0000580014147625 */ /* 0x000fc800078e0203 */
[----:B------:R-:W-:Y:S02]  /*01a0*/  IMAD R12, R11, UR4, R0 ;  /* 0x000000040b0c7c24 */ /* 0x000fe4000f8e0200 */
[----:B------:R-:W2:Y:S02]  /*01b0*/  LDG.E.64.CONSTANT R20, [R20.64] ;  /* 0x0000000614147981 */ /* 0x000ea4000c1e9b00 */
[----:B------:R-:W-:-:S06]  /*01c0*/  IMAD.WIDE R12, R12, R3, c[0x0][0x160] ;  /* 0x000058000c0c7625 */ /* 0x000fcc00078e0203 */
[----:B------:R-:W3:Y:S01]  /*01d0*/  LDG.E.64.CONSTANT R12, [R12.64] ;  /* 0x000000060c0c7981 */ /* 0x000ee2000c1e9b00 */
[----:B----4-:R-:W-:-:S05]  /*01e0*/  SHF.R.U32.HI R11, RZ, 0x3, R5 ;  /* 0x00000003ff0b7819 */ /* 0x010fca0000011605 */
[----:B------:R-:W-:-:S04]  /*01f0*/  IMAD R18, R11, UR4, R0 ;  /* 0x000000040b127c24 */ /* 0x000fc8000f8e0200 */
[----:B------:R-:W-:Y:S01]  /*0200*/  IMAD.WIDE R18, R18, R3, c[0x0][0x160] ;  /* 0x0000580012127625 */ /* 0x000fe200078e0203 */
[----:B-----5:R-:W-:-:S05]  /*0210*/  SHF.R.U32.HI R11, RZ, 0x3, R2 ;  /* 0x00000003ff0b7819 */ /* 0x020fca0000011602 */
[----:B------:R-:W4:Y:S01]  /*0220*/  LDG.E.64.CONSTANT R18, [R18.64] ;  /* 0x0000000612127981 */ /* 0x000f22000c1e9b00 */
[----:B------:R-:W-:Y:S01]  /*0230*/  IMAD R10, R11, UR4, R0 ;  /* 0x000000040b0a7c24 */ /* 0x000fe2000f8e0200 */
[----:B------:R-:W-:-:S03]  /*0240*/  SHF.R.U32.HI R23, RZ, 0x3, R8 ;  /* 0x00000003ff177819 */ /* 0x000fc60000011608 */
[----:B------:R-:W-:-:S04]  /*0250*/  IMAD.WIDE R10, R10, R3, c[0x0][0x160] ;  /* 0x000058000a0a7625 */ /* 0x000fc800078e0203 */
[----:B------:R-:W-:Y:S01]  /*0260*/  IMAD R22, R23, UR4, R0 ;  /* 0x0000000417167c24 */ /* 0x000fe2000f8e0200 */
[----:B------:R-:W-:Y:S01]  /*0270*/  SHF.R.U32.HI R23, RZ, 0x3, R9 ;  /* 0x00000003ff177819 */ /* 0x000fe20000011609 */
[----:B------:R-:W-:Y:S01]  /*0280*/  IMAD.SHL.U32 R15, R15, 0x4, RZ ;  /* 0x000000040f0f7824 */ /* 0x000fe200078e00ff */
[----:B------:R-:W5:Y:S01]  /*0290*/  LDG.E.64.CONSTANT R10, [R10.64] ;  /* 0x000000060a0a7981 */ /* 0x000f62000c1e9b00 */
[----:B0-----:R-:W-:Y:S01]  /*02a0*/  IMAD.WIDE R16, R22, R3, c[0x0][0x160] ;  /* 0x0000580016107625 */ /* 0x001fe200078e0203 */
[----:B------:R-:W-:-:S03]  /*02b0*/  SHF.R.U32.HI R27, RZ, 0x3, R6 ;  /* 0x00000003ff1b7819 */ /* 0x000fc60000011606 */
[----:B------:R-:W-:Y:S02]  /*02c0*/  IMAD.SHL.U32 R24, R14, 0x4, RZ ;  /* 0x000000040e187824 */ /* 0x000fe400078e00ff */
[----:B------:R-:W-:Y:S01]  /*02d0*/  IMAD R22, R23, UR4, R0 ;  /* 0x0000000417167c24 */ /* 0x000fe2000f8e0200 */
[----:B------:R-:W-:Y:S01]  /*02e0*/  LOP3.LUT R23, R15, 0x1c, RZ, 0xc0, !PT ;  /* 0x0000001c0f177812 */ /* 0x000fe200078ec0ff */
[----:B------:R-:W5:Y:S01]  /*02f0*/  LDG.E.64.CONSTANT R16, [R16.64] ;  /* 0x0000000610107981 */ /* 0x000f62000c1e9b00 */
[----:B------:R-:W-:Y:S01]  /*0300*/  LOP3.LUT R25, R24, 0x1c, RZ, 0xc0, !PT ;  /* 0x0000001c18197812 */ /* 0x000fe200078ec0ff */
[----:B------:R-:W-:-:S06]  /*0310*/  IMAD.WIDE R14, R22, R3, c[0x0][0x160] ;  /* 0x00005800160e7625 */ /* 0x000fcc00078e0203 */
[----:B------:R-:W5:Y:S01]  /*0320*/  LDG.E.64.CONSTANT R14, [R14.64] ;  /* 0x000000060e0e7981 */ /* 0x000f62000c1e9b00 */
[-CC-:B--2---:R-:W-:Y:S01]  /*0330*/  SHF.R.U64 R22, R20, R23.reuse, R21.reuse ;  /* 0x0000001714167219 */ /* 0x184fe20000001215 */
[----:B------:R-:W-:Y:S01]  /*0340*/  IMAD R20, R27, UR4, R0 ;  /* 0x000000041b147c24 */ /* 0x000fe2000f8e0200 */
[----:B------:R-:W-:Y:S02]  /*0350*/  SHF.R.U32.HI R23, RZ, R23, R21 ;  /* 0x00000017ff177219 */ /* 0x000fe40000011615 */
[----:B------:R-:W-:Y:S02]  /*0360*/  SHF.R.U32.HI R21, RZ, 0x3, R4 ;  /* 0x00000003ff157819 */ /* 0x000fe40000011604 */
[-CC-:B---3--:R-:W-:Y:S02]  /*0370*/  SHF.R.U64 R24, R12, R25.reuse, R13.reuse ;  /* 0x000000190c187219 */ /* 0x188fe4000000120d */
[----:B------:R-:W-:Y:S01]  /*0380*/  SHF.R.U32.HI R25, RZ, R25, R13 ;  /* 0x00000019ff197219 */ /* 0x000fe2000001160d */
[----:B------:R-:W-:-:S04]  /*0390*/  IMAD.WIDE R12, R20, R3, c[0x0][0x160] ;  /* 0x00005800140c7625 */ /* 0x000fc800078e0203 */
[----:B------:R-:W-:Y:S02]  /*03a0*/  IMAD R20, R21, UR4, R0 ;  /* 0x0000000415147c24 */ /* 0x000fe4000f8e0200 */
[----:B------:R-:W2:Y:S02]  /*03b0*/  LDG.E.64.CONSTANT R12, [R12.64] ;  /* 0x000000060c0c7981 */ /* 0x000ea4000c1e9b00 */
[----:B------:R-:W-:-:S06]  /*03c0*/  IMAD.WIDE R20, R20, R3, c[0x0][0x160] ;  /* 0x0000580014147625 */ /* 0x000fcc00078e0203 */
[----:B------:R-:W3:Y:S01]  /*03d0*/  LDG.E.64.CONSTANT R20, [R20.64] ;  /* 0x0000000614147981 */ /* 0x000ee2000c1e9b00 */
[----:B------:R-:W-:-:S05]  /*03e0*/  IMAD.SHL.U32 R5, R5, 0x4, RZ ;  /* 0x0000000405057824 */ /* 0x000fca00078e00ff */
[----:B------:R-:W-:-:S04]  /*03f0*/  LOP3.LUT R27, R5, 0x1c, RZ, 0xc0, !PT ;  /* 0x0000001c051b7812 */ /* 0x000fc800078ec0ff */
[-CC-:B----4-:R-:W-:Y:S02]  /*0400*/  SHF.R.U64 R5, R18, R27.reuse, R19.reuse ;  /* 0x0000001b12057219 */ /* 0x190fe40000001213 */
[----:B------:R-:W-:Y:S01]  /*0410*/  SHF.R.U32.HI R18, RZ, R27, R19 ;  /* 0x0000001bff127219 */ /* 0x000fe20000011613 */
[----:B------:R-:W-:Y:S02]  /*0420*/  IMAD.SHL.U32 R19, R24, 0x10, RZ ;  /* 0x0000001018137824 */ /* 0x000fe400078e00ff */
[----:B------:R-:W-:-:S03]  /*0430*/  IMAD.SHL.U32 R2, R2, 0x4, RZ ;  /* 0x0000000402027824 */ /* 0x000fc600078e00ff */
[----:B------:R-:W-:Y:S01]  /*0440*/  LOP3.LUT R19, R19, 0xf0, RZ, 0xc0, !PT ;  /* 0x000000f013137812 */ /* 0x000fe200078ec0ff */
[----:B------:R-:W-:Y:S01]  /*0450*/  IMAD.SHL.U32 R8, R8, 0x4, RZ ;  /* 0x0000000408087824 */ /* 0x000fe200078e00ff */
[----:B------:R-:W-:Y:S02]  /*0460*/  SHF.L.U64.HI R25, R24, 0x4, R25 ;  /* 0x0000000418197819 */ /* 0x000fe40000010219 */
[----:B------:R-:W-:Y:S02]  /*0470*/  LOP3.LUT R22, R19, 0xf, R22, 0xf8, !PT ;  /* 0x0000000f13167812 */ /* 0x000fe400078ef816 */
[----:B------:R-:W-:Y:S02]  /*0480*/  LOP3.LUT R19, R2, 0x1c, RZ, 0xc0, !PT ;  /* 0x0000001c02137812 */ /* 0x000fe400078ec0ff */
[----:B------:R-:W-:Y:S01]  /*0490*/  LOP3.LUT R24, R25, 0xf0, RZ, 0xc0, !PT ;  /* 0x000000f019187812 */ /* 0x000fe200078ec0ff */
[----:B------:R-:W-:Y:S01]  /*04a0*/  IMAD.SHL.U32 R25, R5, 0x100, RZ ;  /* 0x0000010005197824 */ /* 0x000fe200078e00ff */
[----:B-----5:R-:W-:-:S02]  /*04b0*/  SHF.R.U64 R2, R10, R19, R11 ;  /* 0x000000130a027219 */ /* 0x020fc4000000120b */
[----:B------:R-:W-:Y:S02]  /*04c0*/  SHF.L.U64.HI R18, R5, 0x8, R18 ;  /* 0x0000000805127819 */ /* 0x000fe40000010212 */
[----:B------:R-:W-:Y:S01]  /*04d0*/  SHF.R.U32.HI R19, RZ, R19, R11 ;  /* 0x00000013ff137219 */ /* 0x000fe2000001160b */
[----:B------:R-:W-:Y:S01]  /*04e0*/  IMAD.SHL.U32 R9, R9, 0x4, RZ ;  /* 0x0000000409097824 */ /* 0x000fe200078e00ff */
[----:B------:R-:W-:Y:S01]  /*04f0*/  LOP3.LUT R5, R8, 0x1c, RZ, 0xc0, !PT ;  /* 0x0000001c08057812 */ /* 0x000fe200078ec0ff */
[C---:B------:R-:W-:Y:S01]  /*0500*/  IMAD.SHL.U32 R8, R2.reuse, 0x1000, RZ ;  /* 0x0000100002087824 */ /* 0x040fe200078e00ff */
[----:B------:R-:W-:Y:S02]  /*0510*/  SHF.L.U64.HI R19, R2, 0xc, R19 ;  /* 0x0000000c02137819 */ /* 0x000fe40000010213 */
[----:B------:R-:W-:Y:S02]  /*0520*/  LOP3.LUT R23, R24, 0xf, R23, 0xf8, !PT ;  /* 0x0000000f18177812 */ /* 0x000fe400078ef817 */
[----:B------:R-:W-:Y:S01]  /*0530*/  SHF.R.U64 R2, R16, R5, R17 ;  /* 0x0000000510027219 */ /* 0x000fe20000001211 */
[----:B------:R-:W-:Y:S01]  /*0540*/  IMAD.SHL.U32 R6, R6, 0x4, RZ ;  /* 0x0000000406067824 */ /* 0x000fe200078e00ff */
[----:B------:R-:W-:-:S02]  /*0550*/  LOP3.LUT R25, R22, 0xf00, R25, 0xf8, !PT ;  /* 0x00000f0016197812 */ /* 0x000fc400078ef819 */
[----:B------:R-:W-:Y:S02]  /*0560*/  SHF.R.U32.HI R5, RZ, R5, R17 ;  /* 0x00000005ff057219 */ /* 0x000fe40000011611 */
[----:B------:R-:W-:Y:S01]  /*0570*/  LOP3.LUT R9, R9, 0x1c, RZ, 0xc0, !PT ;  /* 0x0000001c09097812 */ /* 0x000fe200078ec0ff */
[C---:B------:R-:W-:Y:S01]  /*0580*/  IMAD.U32 R17, R2.reuse, 0x10000, RZ ;  /* 0x0001000002117824 */ /* 0x040fe200078e00ff */
[----:B------:R-:W-:Y:S02]  /*0590*/  LOP3.LUT R10, R23, 0xf00, R18, 0xf8, !PT ;  /* 0x00000f00170a7812 */ /* 0x000fe400078ef812 */
[----:B------:R-:W-:Y:S02]  /*05a0*/  LOP3.LUT R8, R25, 0xf000, R8, 0xf8, !PT ;  /* 0x0000f00019087812 */ /* 0x000fe400078ef808 */
[----:B------:R-:W-:Y:S02]  /*05b0*/  SHF.L.U64.HI R2, R2, 0x10, R5 ;  /* 0x0000001002027819 */ /* 0x000fe40000010205 */
[----:B------:R-:W-:Y:S01]  /*05c0*/  SHF.R.U64 R11, R14, R9, R15 ;  /* 0x000000090e0b7219 */ /* 0x000fe2000000120f */
[----:B------:R-:W-:Y:S01]  /*05d0*/  IMAD.SHL.U32 R4, R4, 0x4, RZ ;  /* 0x0000000404047824 */ /* 0x000fe200078e00ff */
[----:B------:R-:W-:-:S02]  /*05e0*/  LOP3.LUT R5, R6, 0x1c, RZ, 0xc0, !PT ;  /* 0x0000001c06057812 */ /* 0x000fc400078ec0ff */
[----:B------:R-:W-:Y:S02]  /*05f0*/  LOP3.LUT R19, R10, 0xf000, R19, 0xf8, !PT ;  /* 0x0000f0000a137812 */ /* 0x000fe400078ef813 */
[----:B------:R-:W-:Y:S02]  /*0600*/  SHF.R.U32.HI R14, RZ, R9, R15 ;  /* 0x00000009ff0e7219 */ /* 0x000fe4000001160f */
[----:B------:R-:W-:Y:S01]  /*0610*/  LOP3.LUT R17, R8, 0xf0000, R17, 0xf8, !PT ;  /* 0x000f000008117812 */ /* 0x000fe200078ef811 */
[----:B------:R-:W-:Y:S01]  /*0620*/  IMAD.SHL.U32 R8, R11, 0x100000, RZ ;  /* 0x001000000b087824 */ /* 0x000fe200078e00ff */
[----:B------:R-:W-:Y:S02]  /*0630*/  LOP3.LUT R2, R19, 0xf0000, R2, 0xf8, !PT ;  /* 0x000f000013027812 */ /* 0x000fe400078ef802 */
[----:B------:R-:W-:-:S04]  /*0640*/  SHF.L.U64.HI R11, R11, 0x14, R14 ;  /* 0x000000140b0b7819 */ /* 0x000fc8000001020e */
[----:B------:R-:W-:Y:S02]  /*0650*/  LOP3.LUT R11, R2, 0xf00000, R11, 0xf8, !PT ;  /* 0x00f00000020b7812 */ /* 0x000fe400078ef80b */
[----:B------:R-:W-:Y:S02]  /*0660*/  LOP3.LUT R8, R17, 0xf00000, R8, 0xf8, !PT ;  /* 0x00f0000011087812 */ /* 0x000fe400078ef808 */
[-CC-:B--2---:R-:W-:Y:S02]  /*0670*/  SHF.R.U64 R6, R12, R5.reuse, R13.reuse ;  /* 0x000000050c067219 */ /* 0x184fe4000000120d */
[----:B------:R-:W-:Y:S02]  /*0680*/  SHF.R.U32.HI R13, RZ, R5, R13 ;  /* 0x00000005ff0d7219 */ /* 0x000fe4000001160d */
[----:B------:R-:W-:Y:S01]  /*0690*/  LOP3.LUT R5, R4, 0x1c, RZ, 0xc0, !PT ;  /* 0x0000001c04057812 */ /* 0x000fe200078ec0ff */
[C---:B------:R-:W-:Y:S01]  /*06a0*/  IMAD.SHL.U32 R9, R6.reuse, 0x1000000, RZ ;  /* 0x0100000006097824 */ /* 0x040fe200078e00ff */
[----:B------:R-:W-:-:S02]  /*06b0*/  SHF.L.U64.HI R6, R6, 0x18, R13 ;  /* 0x0000001806067819 */ /* 0x000fc4000001020d */
[-CC-:B---3--:R-:W-:Y:S02]  /*06c0*/  SHF.R.U64 R2, R20, R5.reuse, R21.reuse ;  /* 0x0000000514027219 */ /* 0x188fe40000001215 */
[----:B------:R-:W-:Y:S02]  /*06d0*/  SHF.R.U32.HI R5, RZ, R5, R21 ;  /* 0x00000005ff057219 */ /* 0x000fe40000011615 */
[----:B------:R-:W-:Y:S01]  /*06e0*/  LOP3.LUT R9, R8, 0xf000000, R9, 0xf8, !PT ;  /* 0x0f00000008097812 */ /* 0x000fe200078ef809 */
[C---:B------:R-:W-:Y:S01]  /*06f0*/  IMAD.SHL.U32 R4, R2.reuse, 0x10000000, RZ ;  /* 0x1000000002047824 */ /* 0x040fe200078e00ff */
[----:B------:R-:W-:Y:S01]  /*0700*/  SHF.L.U64.HI R5, R2, 0x1c, R5 ;  /* 0x0000001c02057819 */ /* 0x000fe20000010205 */
[----:B------:R-:W-:Y:S01]  /*0710*/  IMAD R2, R7, UR4, R0 ;  /* 0x0000000407027c24 */ /* 0x000fe2000f8e0200 */
[----:B------:R-:W-:Y:S02]  /*0720*/  LOP3.LUT R6, R11, 0xf000000, R6, 0xf8, !PT ;  /* 0x0f0000000b067812 */ /* 0x000fe400078ef806 */
[----:B------:R-:W-:Y:S01]  /*0730*/  LOP3.LUT R4, R9, 0xf0000000, R4, 0xf8, !PT ;  /* 0xf000000009047812 */ /* 0x000fe200078ef804 */
[----:B------:R-:W-:Y:S01]  /*0740*/  IMAD.WIDE R2, R2, R3, c[0x0][0x168] ;  /* 0x00005a0002027625 */ /* 0x000fe200078e0203 */
[----:B------:R-:W-:-:S05]  /*0750*/  LOP3.LUT R5, R6, 0xf0000000, R5, 0xf8, !PT ;  /* 0xf000000006057812 */ /* 0x000fca00078ef805 */
[----:B------:R-:W-:Y:S01]  /*0760*/  STG.E.64 [R2.64], R4 ;  /* 0x0000000402007986 */ /* 0x000fe2000c101b06 */
[----:B------:R-:W-:Y:S05]  /*0770*/  EXIT ;  /* 0x000000000000794d */ /* 0x000fea0003800000 */
.L_x_0:
[----:B------:R-:W-:-:S00]  /*0780*/  BRA `(.L_x_0) ;  /* 0xfffffff000007947 */ /* 0x000fc0000383ffff */
[----:B------:R-:W-:-:S00]  /*0790*/  NOP ;  /* 0x0000000000007918 */ /* 0x000fc00000000000 */
        /* <DEDUP_REMOVED lines=14> */
.L_x_55:


//--------------------- .text._Z18reconstruct_kernelPKjPKtS0_PK6__halfS2_iiiPS3_iiiiii --------------------------
	.section	.text._Z18reconstruct_kernelPKjPKtS0_PK6__halfS2_iiiPS3_iiiiii,"ax",@progbits
	.sectioninfo	@"SHI_REGISTERS=32"
	.align	128
        .global         _Z18reconstruct_kernelPKjPKtS0_PK6__halfS2_iiiPS3_iiiiii
        .type           _Z18reconstruct_kernelPKjPKtS0_PK6__halfS2_iiiPS3_iiiiii,@function
        .size           _Z18reconstruct_kernelPKjPKtS0_PK6__halfS2_iiiPS3_iiiiii,(.L_x_56 - _Z18reconstruct_kernelPKjPKtS0_PK6__halfS2_iiiPS3_iiiiii)
        .other          _Z18reconstruct_kernelPKjPKtS0_PK6__halfS2_iiiPS3_iiiiii,@"STO_CUDA_ENTRY STV_DEFAULT"
_Z18reconstruct_kernelPKjPKtS0_PK6__halfS2_iiiPS3_iiiiii:
.text._Z18reconstruct_kernelPKjPKtS0_PK6__halfS2_iiiPS3_iiiiii:
[----:B------:R-:W-:Y:S02]  /*0000*/  IMAD.MOV.U32 R1, RZ, RZ, c[0x0][0x28] ;  /* 0x00000a00ff017624 */ /* 0x000fe400078e00ff */
[----:B------:R-:W0:Y:S01]  /*0010*/  S2R R10, SR_CTAID.Y ;  /* 0x00000000000a7919 */ /* 0x000e220000002600 */
[----:B------:R-:W-:Y:S01]  /*0020*/  ULDC.64 UR8, c[0x0][0x118] ;  /* 0x0000460000087ab9 */ /* 0x000fe20000000a00 */
[----:B------:R-:W-:Y:S02]  /*0030*/  BSSY B0, `(.L_x_1) ;  /* 0x000000e000007945 */ /* 0x000fe40003800000 */
[----:B------:R-:W1:Y:S04]  /*0040*/  S2R R4, SR_TID.X ;  /* 0x0000000000047919 */ /* 0x000e680000002100 */
[----:B------:R-:W2:Y:S01]  /*0050*/  S2R R3, SR_CTAID.X ;  /* 0x0000000000037919 */ /* 0x000ea20000002500 */
[----:B0-----:R-:W-:-:S04]  /*0060*/  IMAD.SHL.U32 R9, R10, 0x80, RZ ;  /* 0x000000800a097824 */ /* 0x001fc800078e00ff */
[--C-:B-1----:R-:W-:Y:S02]  /*0070*/  IMAD.IADD R2, R9, 0x1, R4.reuse ;  /* 0x0000000109027824 */ /* 0x102fe400078e0204 */
[----:B--2---:R-:W-:-:S03]  /*0080*/  IMAD R0, R3, 0x80, R4 ;  /* 0x0000008003007824 */ /* 0x004fc600078e0204 */
[----:B------:R-:W-:Y:S02]  /*0090*/  ISETP.GE.AND P0, PT, R2, c[0x0][0x188], PT ;  /* 0x0000620002007a0c */ /* 0x000fe40003f06270 */
[----:B------:R-:W-:-:S11]  /*00a0*/  ISETP.GE.AND P1, PT, R0, c[0x0][0x18c], PT ;  /* 0x0000630000007a0c */ /* 0x000fd60003f26270 */
[----:B------:R-:W-:Y:S05]  /*00b0*/  @P0 BRA `(.L_x_2) ;  /* 0x0000005000000947 */ /* 0x000fea0003800000 */
[----:B------:R-:W-:-:S04]  /*00c0*/  IMAD.MOV.U32 R3, RZ, RZ, 0x2 ;  /* 0x00000002ff037424 */ /* 0x000fc800078e00ff */
[----:B------:R-:W-:-:S06]  /*00d0*/  IMAD.WIDE R2, R2, R3, c[0x0][0x168] ;  /* 0x00005a0002027625 */ /* 0x000fcc00078e0203 */
[----:B------:R-:W2:Y:S01]  /*00e0*/  LDG.E.U16.CONSTANT R2, [R2.64] ;  /* 0x0000000802027981 */ /* 0x000ea2000c1e9500 */
[----:B------:R-:W-:-:S05]  /*00f0*/  IMAD.SHL.U32 R5, R4, 0x2, RZ ;  /* 0x0000000204057824 */ /* 0x000fca00078e00ff */
[----:B--2---:R0:W-:Y:S02]  /*0100*/  STS.U16 [R5], R2 ;  /* 0x0000000205007388 */ /* 0x0041e40000000400 */
.L_x_2:
[----:B------:R-:W-:Y:S05]  /*0110*/  BSYNC B0 ;  /* 0x0000000000007941 */ /* 0x000fea0003800000 */
.L_x_1:
[----:B------:R-:W-:Y:S05]  /*0120*/  @P1 EXIT ;  /* 0x000000000000194d */ /* 0x000fea0003800000 */
[----:B------:R-:W-:Y:S02]  /*0130*/  IMAD.SHL.U32 R10, R10, 0x100, RZ ;  /* 0x000001000a0a7824 */ /* 0x000fe400078e00ff */
[----:B------:R-:W-:Y:S01]  /*0140*/  IMAD.MOV.U32 R14, RZ, RZ, 0x2 ;  /* 0x00000002ff0e7424 */ /* 0x000fe200078e00ff */
[----:B0-----:R-:W-:Y:S01]  /*0150*/  SHF.R.S32.HI R5, RZ, 0x1f, R0 ;  /* 0x0000001fff057819 */ /* 0x001fe20000011400 */
[----:B------:R-:W-:Y:S01]  /*0160*/  IMAD.MOV.U32 R12, RZ, RZ, 0x4 ;  /* 0x00000004ff0c7424 */ /* 0x000fe200078e00ff */
[C---:B------:R-:W-:Y:S01]  /*0170*/  ISETP.GT.AND P0, PT, R9.reuse, c[0x0][0x1a0], PT ;  /* 0x0000680009007a0c */ /* 0x040fe20003f04270 */
[----:B------:R-:W-:Y:S01]  /*0180*/  IMAD.WIDE R10, R10, R14, c[0x0][0x180] ;  /* 0x000060000a0a7625 */ /* 0x000fe200078e020e */
[----:B------:R-:W-:Y:S01]  /*0190*/  ISETP.GT.AND P1, PT, R9, c[0x0][0x1a4], PT ;  /* 0x0000690009007a0c */ /* 0x000fe20003f24270 */
[----:B------:R-:W-:Y:S06]  /*01a0*/  BAR.SYNC.DEFER_BLOCKING 0x0 ;  /* 0x0000000000007b1d */ /* 0x000fec0000010000 */
[----:B------:R-:W2:Y:S01]  /*01b0*/  LDG.E.U16.CONSTANT R7, [R10.64] ;  /* 0x000000080a077981 */ /* 0x000ea2000c1e9500 */
[----:B------:R-:W-:-:S03]  /*01c0*/  LEA.HI R2, R5, R0, RZ, 0x3 ;  /* 0x0000000005027211 */ /* 0x000fc600078f18ff */
[----:B------:R0:W3:Y:S01]  /*01d0*/  LDG.E.U16.CONSTANT R6, [R10.64+0x2] ;  /* 0x000002080a067981 */ /* 0x0000e2000c1e9500 */
[----:B------:R-:W-:Y:S02]  /*01e0*/  SHF.R.S32.HI R2, RZ, 0x3, R2 ;  /* 0x00000003ff027819 */ /* 0x000fe40000011402 */
[C---:B------:R-:W-:Y:S02]  /*01f0*/  ISETP.GT.AND P2, PT, R9.reuse, c[0x0][0x1a8], PT ;  /* 0x00006a0009007a0c */ /* 0x040fe40003f44270 */
[----:B------:R-:W-:Y:S01]  /*0200*/  ISETP.GT.AND P3, PT, R9, c[0x0][0x1ac], PT ;  /* 0x00006b0009007a0c */ /* 0x000fe20003f64270 */
[----:B--2---:R-:W-:-:S05]  /*0210*/  IMAD R3, R7, c[0x0][0x18c], RZ ;  /* 0x0000630007037a24 */ /* 0x004fca00078e02ff */
[----:B------:R-:W-:-:S04]  /*0220*/  SHF.R.S32.HI R4, RZ, 0x1f, R3 ;  /* 0x0000001fff047819 */ /* 0x000fc80000011403 */
[----:B------:R-:W-:-:S04]  /*0230*/  LEA.HI R3, R4, R3, RZ, 0x3 ;  /* 0x0000000304037211 */ /* 0x000fc800078f18ff */
[----:B------:R-:W-:-:S05]  /*0240*/  LEA.HI.SX32 R3, R3, R2, 0x1d ;  /* 0x0000000203037211 */ /* 0x000fca00078feaff */
[----:B------:R-:W-:-:S05]  /*0250*/  IMAD.WIDE R12, R3, R12, c[0x0][0x170] ;  /* 0x00005c00030c7625 */ /* 0x000fca00078e020c */
[----:B------:R1:W2:Y:S01]  /*0260*/  LDG.E.CONSTANT R4, [R12.64] ;  /* 0x000000080c047981 */ /* 0x0002a2000c1e9900 */
[----:B------:R-:W-:-:S05]  /*0270*/  IMAD.WIDE.U32 R14, R7, R14, c[0x0][0x178] ;  /* 0x00005e00070e7625 */ /* 0x000fca00078e000e */
[----:B------:R4:W5:Y:S01]  /*0280*/  LDG.E.U16.CONSTANT R5, [R14.64] ;  /* 0x000000080e057981 */ /* 0x000962000c1e9500 */
[----:B------:R-:W-:-:S04]  /*0290*/  @P0 IMNMX R3, R9, c[0x0][0x1a4], PT ;  /* 0x0000690009030a17 */ /* 0x000fc80003800200 */
[----:B------:R-:W-:Y:S02]  /*02a0*/  @P0 IADD3 R3, R3, -c[0x0][0x1a0], RZ ;  /* 0x8000680003030a10 */ /* 0x000fe40007ffe0ff */
[C---:B------:R-:W-:Y:S02]  /*02b0*/  IMNMX R8, R9.reuse, c[0x0][0x1a0], PT ;  /* 0x0000680009087a17 */ /* 0x040fe40003800200 */
[----:B-1----:R-:W-:Y:S02]  /*02c0*/  @P0 SHF.R.S32.HI R12, RZ, 0x1f, R3 ;  /* 0x0000001fff0c0819 */ /* 0x002fe40000011403 */
[----:B------:R-:W-:Y:S02]  /*02d0*/  ISETP.GT.AND P4, PT, R9, c[0x0][0x1b0], PT ;  /* 0x00006c0009007a0c */ /* 0x000fe40003f84270 */
[----:B------:R-:W-:Y:S02]  /*02e0*/  SHF.R.S32.HI R13, RZ, 0x1f, R8 ;  /* 0x0000001fff0d7819 */ /* 0x000fe40000011408 */
[----:B------:R-:W-:-:S02]  /*02f0*/  @P0 LEA.HI R12, R12, R3, RZ, 0x5 ;  /* 0x000000030c0c0211 */ /* 0x000fc400078f28ff */
[----:B------:R-:W-:Y:S02]  /*0300*/  @P1 IMNMX R3, R9, c[0x0][0x1a8], PT ;  /* 0x00006a0009031a17 */ /* 0x000fe40003800200 */
[----:B------:R-:W-:Y:S02]  /*0310*/  LEA.HI R8, R13, R8, RZ, 0x5 ;  /* 0x000000080d087211 */ /* 0x000fe400078f28ff */
[C---:B0-----:R-:W-:Y:S02]  /*0320*/  @P2 IMNMX R10, R9.reuse, c[0x0][0x1ac], PT ;  /* 0x00006b00090a2a17 */ /* 0x041fe40003800200 */
[----:B------:R-:W-:Y:S02]  /*0330*/  @P3 IMNMX R13, R9, c[0x0][0x1b0], PT ;  /* 0x00006c00090d3a17 */ /* 0x000fe40003800200 */
[----:B------:R-:W-:Y:S02]  /*0340*/  @P1 IADD3 R3, R3, -c[0x0][0x1a4], RZ ;  /* 0x8000690003031a10 */ /* 0x000fe40007ffe0ff */
[----:B------:R-:W-:-:S02]  /*0350*/  @P2 IADD3 R11, R10, -c[0x0][0x1a8], RZ ;  /* 0x80006a000a0b2a10 */ /* 0x000fc40007ffe0ff */
[----:B----4-:R-:W-:Y:S02]  /*0360*/  @P3 IADD3 R15, R13, -c[0x0][0x1ac], RZ ;  /* 0x80006b000d0f3a10 */ /* 0x010fe40007ffe0ff */
[----:B------:R-:W-:Y:S02]  /*0370*/  @P1 SHF.R.S32.HI R10, RZ, 0x1f, R3 ;  /* 0x0000001fff0a1819 */ /* 0x000fe40000011403 */
[----:B------:R-:W-:Y:S02]  /*0380*/  @P4 IMNMX R14, R9, c[0x0][0x1b4], PT ;  /* 0x00006d00090e4a17 */ /* 0x000fe40003800200 */
[----:B------:R-:W-:Y:S02]  /*0390*/  @P3 SHF.R.S32.HI R16, RZ, 0x1f, R15 ;  /* 0x0000001fff103819 */ /* 0x000fe4000001140f */
[----:B------:R-:W-:Y:S02]  /*03a0*/  @P1 LEA.HI R3, R10, R3, RZ, 0x5 ;  /* 0x000000030a031211 */ /* 0x000fe400078f28ff */
[----:B------:R-:W-:-:S02]  /*03b0*/  @P4 IADD3 R17, R14, -c[0x0][0x1b0], RZ ;  /* 0x80006c000e114a10 */ /* 0x000fc40007ffe0ff */
[----:B------:R-:W-:Y:S02]  /*03c0*/  @P2 SHF.R.S32.HI R14, RZ, 0x1f, R11 ;  /* 0x0000001fff0e2819 */ /* 0x000fe4000001140b */
[----:B------:R-:W-:Y:S01]  /*03d0*/  @P3 LEA.HI R16, R16, R15, RZ, 0x5 ;  /* 0x0000000f10103211 */ /* 0x000fe200078f28ff */
[----:B------:R-:W-:Y:S01]  /*03e0*/  IMAD.SHL.U32 R15, R0, 0x4, RZ ;  /* 0x00000004000f7824 */ /* 0x000fe200078e00ff */
[----:B------:R-:W-:Y:S02]  /*03f0*/  @P1 SHF.R.S32.HI R3, RZ, 0x5, R3 ;  /* 0x00000005ff031819 */ /* 0x000fe40000011403 */
[----:B------:R-:W-:Y:S02]  /*0400*/  @P2 LEA.HI R13, R14, R11, RZ, 0x5 ;  /* 0x0000000b0e0d2211 */ /* 0x000fe400078f28ff */
[----:B------:R-:W-:Y:S02]  /*0410*/  CS2R R10, SRZ ;  /* 0x00000000000a7805 */ /* 0x000fe4000001ff00 */
[----:B------:R-:W-:Y:S01]  /*0420*/  @P1 IMAD R11, R3, 0x5, RZ ;  /* 0x00000005030b1824 */ /* 0x000fe200078e02ff */
[----:B------:R-:W-:-:S02]  /*0430*/  LOP3.LUT R3, R15, 0x1c, RZ, 0xc0, !PT ;  /* 0x0000001c0f037812 */ /* 0x000fc400078ec0ff */
[----:B------:R-:W-:Y:S02]  /*0440*/  @P4 SHF.R.S32.HI R18, RZ, 0x1f, R17 ;  /* 0x0000001fff124819 */ /* 0x000fe40000011411 */
[----:B------:R-:W-:Y:S02]  /*0450*/  @P0 SHF.R.S32.HI R12, RZ, 0x5, R12 ;  /* 0x00000005ff0c0819 */ /* 0x000fe4000001140c */
[----:B------:R-:W-:Y:S02]  /*0460*/  @P4 LEA.HI R18, R18, R17, RZ, 0x5 ;  /* 0x0000001112124211 */ /* 0x000fe400078f28ff */
[----:B------:R-:W-:Y:S01]  /*0470*/  @P2 SHF.R.S32.HI R13, RZ, 0x5, R13 ;  /* 0x00000005ff0d2819 */ /* 0x000fe2000001140d */
[----:B------:R-:W-:Y:S01]  /*0480*/  @P0 IMAD R10, R12, 0x6, RZ ;  /* 0x000000060c0a0824 */ /* 0x000fe200078e02ff */
[----:B------:R-:W-:Y:S01]  /*0490*/  SHF.R.S32.HI R15, RZ, 0x5, R8 ;  /* 0x00000005ff0f7819 */ /* 0x000fe20000011408 */
[----:B------:R-:W-:Y:S01]  /*04a0*/  IMAD.MOV.U32 R14, RZ, RZ, RZ ;  /* 0x000000ffff0e7224 */ /* 0x000fe200078e00ff */
[----:B------:R-:W-:Y:S01]  /*04b0*/  @P3 SHF.R.S32.HI R16, RZ, 0x5, R16 ;  /* 0x00000005ff103819 */ /* 0x000fe20000011410 */
[----:B------:R-:W-:Y:S01]  /*04c0*/  @P2 IMAD.SHL.U32 R14, R13, 0x4, RZ ;  /* 0x000000040d0e2824 */ /* 0x000fe200078e00ff */
[----:B------:R-:W-:Y:S01]  /*04d0*/  @P4 SHF.R.S32.HI R18, RZ, 0x5, R18 ;  /* 0x00000005ff124819 */ /* 0x000fe20000011412 */
[----:B------:R-:W-:Y:S01]  /*04e0*/  IMAD R10, R15, 0x8, R10 ;  /* 0x000000080f0a7824 */ /* 0x000fe200078e020a */
[----:B------:R-:W-:-:S02]  /*04f0*/  CS2R R12, SRZ ;  /* 0x00000000000c7805 */ /* 0x000fc4000001ff00 */
[----:B------:R-:W-:Y:S02]  /*0500*/  @P3 IMAD R12, R16, 0x3, RZ ;  /* 0x00000003100c3824 */ /* 0x000fe400078e02ff */
[----:B------:R-:W-:Y:S01]  /*0510*/  @P4 IMAD.SHL.U32 R13, R18, 0x2, RZ ;  /* 0x00000002120d4824 */ /* 0x000fe200078e00ff */
[----:B------:R-:W-:-:S04]  /*0520*/  IADD3 R10, R14, R10, R11 ;  /* 0x0000000a0e0a7210 */ /* 0x000fc80007ffe00b */
[----:B------:R-:W-:-:S05]  /*0530*/  IADD3 R10, R13, R10, R12 ;  /* 0x0000000a0d0a7210 */ /* 0x000fca0007ffe00c */
[----:B------:R-:W-:Y:S01]  /*0540*/  IMAD R11, R10, c[0x0][0x18c], RZ ;  /* 0x000063000a0b7a24 */ /* 0x000fe200078e02ff */
[----:B------:R-:W-:-:S04]  /*0550*/  SHF.R.S32.HI R10, RZ, 0x1f, R0 ;  /* 0x0000001fff0a7819 */ /* 0x000fc80000011400 */
[----:B------:R-:W-:Y:S01]  /*0560*/  IADD3 R12, P1, R0, R11, RZ ;  /* 0x0000000b000c7210 */ /* 0x000fe20007f3e0ff */
[----:B------:R-:W-:-:S03]  /*0570*/  UMOV UR4, URZ ;  /* 0x0000003f00047c82 */ /* 0x000fc60008000000 */
[----:B------:R-:W-:Y:S02]  /*0580*/  LEA.HI.X.SX32 R11, R11, R10, 0x1, P1 ;  /* 0x0000000a0b0b7211 */ /* 0x000fe400008f0eff */
[----:B------:R-:W-:Y:S01]  /*0590*/  LEA R14, P1, R12, c[0x0][0x160], 0x2 ;  /* 0x000058000c0e7a11 */ /* 0x000fe200078210ff */
[----:B---3--:R-:W-:-:S03]  /*05a0*/  IMAD.IADD R6, R9, 0x1, R6 ;  /* 0x0000000109067824 */ /* 0x008fc600078e0206 */
[----:B------:R-:W-:Y:S02]  /*05b0*/  LEA.HI.X R15, R12, c[0x0][0x164], R11, 0x2, P1 ;  /* 0x000059000c0f7a11 */ /* 0x000fe400008f140b */
[----:B--2---:R-:W-:-:S04]  /*05c0*/  SHF.R.U32.HI R4, RZ, R3, R4 ;  /* 0x00000003ff047219 */ /* 0x004fc80000011604 */
[----:B------:R-:W-:-:S04]  /*05d0*/  LOP3.LUT R4, R4, 0xf, RZ, 0xc0, !PT ;  /* 0x0000000f04047812 */ /* 0x000fc800078ec0ff */
[----:B------:R-:W-:-:S05]  /*05e0*/  IADD3 R4, R4, 0x1, RZ ;  /* 0x0000000104047810 */ /* 0x000fca0007ffe0ff */
[----:B------:R-:W-:Y:S01]  /*05f0*/  IMAD R8, R4, R4, RZ ;  /* 0x0000000404087224 */ /* 0x000fe200078e02ff */
[----:B------:R-:W-:-:S04]  /*0600*/  IADD3 R4, R9, 0x80, RZ ;  /* 0x0000008009047810 */ /* 0x000fc80007ffe0ff */
[----:B------:R-:W-:Y:S01]  /*0610*/  IMNMX R4, R4, c[0x0][0x188], PT ;  /* 0x0000620004047a17 */ /* 0x000fe20003800200 */
[----:B------:R-:W5:Y:S03]  /*0620*/  I2F.F16 R8, R8 ;  /* 0x0000000800087306 */ /* 0x000f660000200c00 */
[----:B------:R-:W-:-:S04]  /*0630*/  ISETP.GE.AND P0, PT, R9, R4, PT ;  /* 0x000000040900720c */ /* 0x000fc80003f06270 */
[----:B------:R-:W-:Y:S01]  /*0640*/  ISETP.GE.OR P0, PT, R9, c[0x0][0x1a0], P0 ;  /* 0x0000680009007a0c */ /* 0x000fe20000706670 */
[----:B-----5:R-:W-:-:S12]  /*0650*/  HMUL2 R5, R8.H0_H0, R5.H0_H0 ;  /* 0x2000000508057232 */ /* 0x020fd80000000800 */
[----:B------:R-:W-:Y:S05]  /*0660*/  @P0 BRA `(.L_x_3) ;  /* 0x0000079000000947 */ /* 0x000fea0003800000 */
[----:B------:R-:W-:Y:S01]  /*0670*/  IMAD.MOV.U32 R8, RZ, RZ, c[0x0][0x18c] ;  /* 0x00006300ff087624 */ /* 0x000fe200078e00ff */
[----:B------:R-:W-:-:S04]  /*0680*/  UMOV UR4, URZ ;  /* 0x0000003f00047c82 */ /* 0x000fc80008000000 */
[----:B------:R-:W-:-:S04]  /*0690*/  SHF.R.S32.HI R11, RZ, 0x1f, R8 ;  /* 0x0000001fff0b7819 */ /* 0x000fc80000011408 */
[----:B------:R-:W-:Y:S02]  /*06a0*/  SHF.L.U64.HI R22, R8, 0x2, R11 ;  /* 0x0000000208167819 */ /* 0x000fe4000001020b */
.L_x_6:
[----:B------:R-:W-:-:S13]  /*06b0*/  ISETP.NE.AND P0, PT, R9, R6, PT ;  /* 0x000000060900720c */ /* 0x000fda0003f05270 */
[----:B0-----:R-:W-:Y:S05]  /*06c0*/  @P0 BRA `(.L_x_4) ;  /* 0x0000015000000947 */ /* 0x001fea0003800000 */
[----:B------:R-:W-:Y:S01]  /*06d0*/  IADD3 R7, R7, 0x1, RZ ;  /* 0x0000000107077810 */ /* 0x000fe20007ffe0ff */
[----:B------:R-:W-:-:S04]  /*06e0*/  IMAD.MOV.U32 R10, RZ, RZ, 0x4 ;  /* 0x00000004ff0a7424 */ /* 0x000fc800078e00ff */
[----:B------:R-:W-:-:S05]  /*06f0*/  IMAD R5, R7, c[0x0][0x18c], RZ ;  /* 0x0000630007057a24 */ /* 0x000fca00078e02ff */
[----:B------:R-:W-:-:S04]  /*0700*/  SHF.R.S32.HI R6, RZ, 0x1f, R5 ;  /* 0x0000001fff067819 */ /* 0x000fc80000011405 */
[----:B------:R-:W-:-:S04]  /*0710*/  LEA.HI R5, R6, R5, RZ, 0x3 ;  /* 0x0000000506057211 */ /* 0x000fc800078f18ff */
[----:B------:R-:W-:-:S05]  /*0720*/  LEA.HI.SX32 R5, R5, R2, 0x1d ;  /* 0x0000000205057211 */ /* 0x000fca00078feaff */
[----:B------:R-:W-:-:S06]  /*0730*/  IMAD.WIDE R10, R5, R10, c[0x0][0x170] ;  /* 0x00005c00050a7625 */ /* 0x000fcc00078e020a */
[----:B------:R-:W2:Y:S01]  /*0740*/  LDG.E.CONSTANT R10, [R10.64] ;  /* 0x000000080a0a7981 */ /* 0x000ea2000c1e9900 */
[----:B------:R-:W-:Y:S02]  /*0750*/  IMAD.MOV.U32 R12, RZ, RZ, 0x2 ;  /* 0x00000002ff0c7424 */ /* 0x000fe400078e00ff */
[----:B------:R-:W-:-:S04]  /*0760*/  IMAD.SHL.U32 R16, R9, 0x2, RZ ;  /* 0x0000000209107824 */ /* 0x000fc800078e00ff */
[----:B------:R-:W-:-:S04]  /*0770*/  IMAD.WIDE R16, R16, R12, c[0x0][0x180] ;  /* 0x0000600010107625 */ /* 0x000fc800078e020c */
[----:B------:R-:W-:Y:S02]  /*0780*/  IMAD.WIDE R12, R7, R12, c[0x0][0x178] ;  /* 0x00005e00070c7625 */ /* 0x000fe400078e020c */
[----:B------:R-:W3:Y:S04]  /*0790*/  LDG.E.U16.CONSTANT R16, [R16.64+0x2] ;  /* 0x0000020810107981 */ /* 0x000ee8000c1e9500 */
[----:B------:R-:W4:Y:S01]  /*07a0*/  LDG.E.U16.CONSTANT R12, [R12.64] ;  /* 0x000000080c0c7981 */ /* 0x000f22000c1e9500 */
[----:B--2---:R-:W-:-:S04]  /*07b0*/  SHF.R.U32.HI R5, RZ, R3, R10 ;  /* 0x00000003ff057219 */ /* 0x004fc8000001160a */
[----:B------:R-:W-:-:S04]  /*07c0*/  LOP3.LUT R5, R5, 0xf, RZ, 0xc0, !PT ;  /* 0x0000000f05057812 */ /* 0x000fc800078ec0ff */
[----:B------:R-:W-:-:S05]  /*07d0*/  IADD3 R5, R5, 0x1, RZ ;  /* 0x0000000105057810 */ /* 0x000fca0007ffe0ff */
[----:B------:R-:W-:Y:S02]  /*07e0*/  IMAD R18, R5, R5, RZ ;  /* 0x0000000505127224 */ /* 0x000fe400078e02ff */
[----:B---3--:R-:W-:Y:S02]  /*07f0*/  IMAD.IADD R6, R16, 0x1, R9 ;  /* 0x0000000110067824 */ /* 0x008fe400078e0209 */
[----:B------:R-:W4:Y:S02]  /*0800*/  I2F.F16 R5, R18 ;  /* 0x0000001200057306 */ /* 0x000f240000200c00 */
[----:B----4-:R-:W-:-:S06]  /*0810*/  HMUL2 R5, R5.H0_H0, R12.H0_H0 ;  /* 0x2000000c05057232 */ /* 0x010fcc0000000800 */
.L_x_4:
[----:B------:R-:W-:Y:S01]  /*0820*/  IMAD.MOV.U32 R23, RZ, RZ, RZ ;  /* 0x000000ffff177224 */ /* 0x000fe200078e00ff */
[----:B------:R-:W-:Y:S01]  /*0830*/  UMOV UR5, UR4 ;  /* 0x0000000400057c82 */ /* 0x000fe20008000000 */
[----:B------:R-:W-:Y:S02]  /*0840*/  IMAD.MOV.U32 R10, RZ, RZ, R14 ;  /* 0x000000ffff0a7224 */ /* 0x000fe400078e000e */
[----:B------:R-:W-:-:S05]  /*0850*/  IMAD.MOV.U32 R11, RZ, RZ, R15 ;  /* 0x000000ffff0b7224 */ /* 0x000fca00078e000f */
.L_x_5:
[----:B0-----:R-:W2:Y:S01]  /*0860*/  LDG.E.CONSTANT R16, [R10.64] ;  /* 0x000000080a107981 */ /* 0x001ea2000c1e9900 */
[----:B------:R-:W-:-:S05]  /*0870*/  LEA R12, P0, R8, R10, 0x2 ;  /* 0x0000000a080c7211 */ /* 0x000fca00078010ff */
[----:B------:R-:W-:-:S05]  /*0880*/  IMAD.X R13, R11, 0x1, R22, P0 ;  /* 0x000000010b0d7824 */ /* 0x000fca00000e0616 */
[----:B------:R0:W3:Y:S01]  /*0890*/  LDG.E.CONSTANT R21, [R12.64] ;  /* 0x000000080c157981 */ /* 0x0000e2000c1e9900 */
[----:B------:R-:W-:Y:S01]  /*08a0*/  USHF.L.U32 UR6, UR5, 0x1, URZ ;  /* 0x0000000105067899 */ /* 0x000fe2000800063f */
[----:B------:R-:W-:Y:S01]  /*08b0*/  IADD3 R23, R23, 0x1, RZ ;  /* 0x0000000117177810 */ /* 0x000fe20007ffe0ff */
[----:B------:R-:W-:-:S03]  /*08c0*/  UIADD3 UR5, UR5, 0x8, URZ ;  /* 0x0000000805057890 */ /* 0x000fc6000fffe03f */
[----:B------:R-:W-:-:S04]  /*08d0*/  ISETP.NE.AND P0, PT, R23, 0x4, PT ;  /* 0x000000041700780c */ /* 0x000fc80003f05270 */
[----:B------:R-:W1:Y:S04]  /*08e0*/  LDS.U16 R19, [UR6] ;  /* 0x00000006ff137984 */ /* 0x000e680008000400 */
[----:B------:R-:W4:Y:S04]  /*08f0*/  LDS.U16 R25, [UR6+0x4] ;  /* 0x00000406ff197984 */ /* 0x000f280008000400 */
[----:B0-----:R-:W-:Y:S01]  /*0900*/  LDS.U16 R13, [UR6+0x6] ;  /* 0x00000606ff0d7984 */ /* 0x001fe20008000400 */
[--C-:B-1----:R-:W-:Y:S02]  /*0910*/  IMAD R19, R19, c[0x0][0x18c], R0.reuse ;  /* 0x0000630013137a24 */ /* 0x102fe400078e0200 */
[----:B----4-:R-:W-:Y:S01]  /*0920*/  IMAD R25, R25, c[0x0][0x18c], R0 ;  /* 0x0000630019197a24 */ /* 0x010fe200078e0200 */
[----:B--2---:R-:W-:-:S02]  /*0930*/  LOP3.LUT R17, R16, 0xff, RZ, 0xc0, !PT ;  /* 0x000000ff10117812 */ /* 0x004fc400078ec0ff */
[--C-:B------:R-:W-:Y:S02]  /*0940*/  SHF.R.U32.HI R20, RZ, 0x8, R16.reuse ;  /* 0x00000008ff147819 */ /* 0x100fe40000011610 */
[----:B------:R-:W-:Y:S02]  /*0950*/  IADD3 R18, R17, -0x80, RZ ;  /* 0xffffff8011127810 */ /* 0x000fe40007ffe0ff */
[----:B------:R-:W0:Y:S01]  /*0960*/  LDS.U16 R17, [UR6+0x2] ;  /* 0x00000206ff117984 */ /* 0x000e220008000400 */
[----:B------:R-:W-:Y:S02]  /*0970*/  LOP3.LUT R20, R20, 0xff, RZ, 0xc0, !PT ;  /* 0x000000ff14147812 */ /* 0x000fe400078ec0ff */
[----:B------:R-:W-:Y:S01]  /*0980*/  SHF.R.U32.HI R12, RZ, 0x10, R16 ;  /* 0x00000010ff0c7819 */ /* 0x000fe20000011610 */
[----:B------:R-:W-:Y:S01]  /*0990*/  I2F.F16 R18, R18 ;  /* 0x0000001200127306 */ /* 0x000fe20000200c00 */
[----:B------:R-:W-:Y:S01]  /*09a0*/  IADD3 R26, R20, -0x80, RZ ;  /* 0xffffff80141a7810 */ /* 0x000fe20007ffe0ff */
[----:B------:R-:W-:Y:S01]  /*09b0*/  IMAD.MOV.U32 R20, RZ, RZ, 0x2 ;  /* 0x00000002ff147424 */ /* 0x000fe200078e00ff */
[----:B------:R-:W-:-:S02]  /*09c0*/  LEA.HI R28, R16, 0xffffff80, RZ, 0x8 ;  /* 0xffffff80101c7811 */ /* 0x000fc400078f40ff */
[----:B------:R-:W-:-:S03]  /*09d0*/  LOP3.LUT R16, R12, 0xff, RZ, 0xc0, !PT ;  /* 0x000000ff0c107812 */ /* 0x000fc600078ec0ff */
[----:B------:R-:W1:Y:S01]  /*09e0*/  I2F.F16 R29, R26 ;  /* 0x0000001a001d7306 */ /* 0x000e620000200c00 */
[----:B------:R-:W-:-:S07]  /*09f0*/  IADD3 R16, R16, -0x80, RZ ;  /* 0xffffff8010107810 */ /* 0x000fce0007ffe0ff */
[----:B------:R-:W-:Y:S08]  /*0a00*/  I2F.F16 R12, R28 ;  /* 0x0000001c000c7306 */ /* 0x000ff00000200c00 */
[----:B------:R-:W2:Y:S01]  /*0a10*/  I2F.F16 R27, R16 ;  /* 0x00000010001b7306 */ /* 0x000ea20000200c00 */
[----:B-1----:R-:W-:Y:S02]  /*0a20*/  PRMT R18, R18, 0x5410, R29 ;  /* 0x0000541012127816 */ /* 0x002fe4000000001d */
[----:B------:R-:W1:Y:S04]  /*0a30*/  LDS.U16 R29, [UR6+0xe] ;  /* 0x00000e06ff1d7984 */ /* 0x000e680008000400 */
[----:B------:R-:W-:Y:S01]  /*0a40*/  HFMA2.MMA R24, R18, R5, -RZ ;  /* 0x0000000512187235 */ /* 0x000fe200001000ff */
[----:B------:R-:W-:-:S04]  /*0a50*/  IMAD.WIDE R18, R19, R20, c[0x0][0x198] ;  /* 0x0000660013127625 */ /* 0x000fc800078e0214 */
[----:B0-----:R-:W-:Y:S02]  /*0a60*/  IMAD R17, R17, c[0x0][0x18c], R0 ;  /* 0x0000630011117a24 */ /* 0x001fe400078e0200 */
[----:B------:R0:W-:Y:S01]  /*0a70*/  STG.E.U16 [R18.64], R24 ;  /* 0x0000001812007986 */ /* 0x0001e2000c101508 */
[----:B--2---:R-:W-:Y:S01]  /*0a80*/  PRMT R12, R27, 0x5410, R12 ;  /* 0x000054101b0c7816 */ /* 0x004fe2000000000c */
[----:B------:R-:W-:Y:S01]  /*0a90*/  IMAD.WIDE R16, R17, R20, c[0x0][0x198] ;  /* 0x0000660011107625 */ /* 0x000fe200078e0214 */
[----:B------:R-:W-:-:S03]  /*0aa0*/  PRMT R26, R24, 0x7632, R26 ;  /* 0x00007632181a7816 */ /* 0x000fc6000000001a */
[----:B------:R-:W-:Y:S02]  /*0ab0*/  IMAD R27, R13, c[0x0][0x18c], R0 ;  /* 0x000063000d1b7a24 */ /* 0x000fe400078e0200 */
[----:B------:R2:W-:Y:S01]  /*0ac0*/  STG.E.U16 [R16.64], R26 ;  /* 0x0000001a10007986 */ /* 0x0005e2000c101508 */
[----:B0-----:R-:W-:Y:S01]  /*0ad0*/  HMUL2 R19, R12, R5 ;  /* 0x000000050c137232 */ /* 0x001fe20000000000 */
[-C--:B------:R-:W-:Y:S01]  /*0ae0*/  IMAD.WIDE R12, R25, R20.reuse, c[0x0][0x198] ;  /* 0x00006600190c7625 */ /* 0x080fe200078e0214 */
[C---:B---3--:R-:W-:Y:S02]  /*0af0*/  LOP3.LUT R24, R21.reuse, 0xff, RZ, 0xc0, !PT ;  /* 0x000000ff15187812 */ /* 0x048fe400078ec0ff */
[----:B------:R-:W-:Y:S02]  /*0b00*/  LEA.HI R18, R21, 0xffffff80, RZ, 0x8 ;  /* 0xffffff8015127811 */ /* 0x000fe400078f40ff */
[C---:B------:R-:W-:Y:S02]  /*0b10*/  PRMT R28, R19.reuse, 0x7610, R28 ;  /* 0x00007610131c7816 */ /* 0x040fe4000000001c */
[----:B------:R-:W-:Y:S01]  /*0b20*/  PRMT R25, R19, 0x7632, R25 ;  /* 0x0000763213197816 */ /* 0x000fe20000000019 */
[----:B--2---:R-:W-:Y:S01]  /*0b30*/  IMAD.WIDE R16, R27, R20, c[0x0][0x198] ;  /* 0x000066001b107625 */ /* 0x004fe200078e0214 */
[----:B------:R-:W0:Y:S01]  /*0b40*/  LDS.U16 R19, [UR6+0x8] ;  /* 0x00000806ff137984 */ /* 0x000e220008000400 */
[--C-:B------:R-:W-:Y:S01]  /*0b50*/  SHF.R.U32.HI R26, RZ, 0x8, R21.reuse ;  /* 0x00000008ff1a7819 */ /* 0x100fe20000011615 */
[----:B------:R-:W-:Y:S01]  /*0b60*/  I2F.F16 R18, R18 ;  /* 0x0000001200127306 */ /* 0x000fe20000200c00 */
[----:B------:R-:W-:Y:S01]  /*0b70*/  SHF.R.U32.HI R21, RZ, 0x10, R21 ;  /* 0x00000010ff157819 */ /* 0x000fe20000011615 */
[----:B------:R2:W-:Y:S01]  /*0b80*/  STG.E.U16 [R12.64], R28 ;  /* 0x0000001c0c007986 */ /* 0x0005e2000c101508 */
[----:B------:R-:W-:-:S02]  /*0b90*/  LOP3.LUT R26, R26, 0xff, RZ, 0xc0, !PT ;  /* 0x000000ff1a1a7812 */ /* 0x000fc400078ec0ff */
[----:B------:R-:W-:Y:S01]  /*0ba0*/  IADD3 R24, R24, -0x80, RZ ;  /* 0xffffff8018187810 */ /* 0x000fe20007ffe0ff */
[----:B------:R3:W-:Y:S01]  /*0bb0*/  STG.E.U16 [R16.64], R25 ;  /* 0x0000001910007986 */ /* 0x0007e2000c101508 */
[----:B------:R-:W-:Y:S02]  /*0bc0*/  IADD3 R26, R26, -0x80, RZ ;  /* 0xffffff801a1a7810 */ /* 0x000fe40007ffe0ff */
[----:B------:R-:W-:Y:S01]  /*0bd0*/  LOP3.LUT R21, R21, 0xff, RZ, 0xc0, !PT ;  /* 0x000000ff15157812 */ /* 0x000fe200078ec0ff */
[----:B------:R-:W4:Y:S04]  /*0be0*/  LDS.U16 R25, [UR6+0xc] ;  /* 0x00000c06ff197984 */ /* 0x000f280008000400 */
[----:B------:R-:W5:Y:S01]  /*0bf0*/  LDS.U16 R27, [UR6+0xa] ;  /* 0x00000a06ff1b7984 */ /* 0x000f620008000400 */
[----:B--2---:R-:W-:Y:S01]  /*0c00*/  I2F.F16 R12, R24 ;  /* 0x00000018000c7306 */ /* 0x004fe20000200c00 */
[----:B------:R-:W-:Y:S01]  /*0c10*/  IADD3 R28, R21, -0x80, RZ ;  /* 0xffffff80151c7810 */ /* 0x000fe20007ffe0ff */
[----:B-1----:R-:W-:-:S06]  /*0c20*/  IMAD R21, R29, c[0x0][0x18c], R0 ;  /* 0x000063001d157a24 */ /* 0x002fcc00078e0200 */
[----:B------:R-:W1:Y:S08]  /*0c30*/  I2F.F16 R13, R26 ;  /* 0x0000001a000d7306 */ /* 0x000e700000200c00 */
[----:B---3--:R-:W2:Y:S01]  /*0c40*/  I2F.F16 R17, R28 ;  /* 0x0000001c00117306 */ /* 0x008ea20000200c00 */
[----:B-1----:R-:W-:Y:S01]  /*0c50*/  PRMT R16, R12, 0x5410, R13 ;  /* 0x000054100c107816 */ /* 0x002fe2000000000d */
[----:B0-----:R-:W-:-:S04]  /*0c60*/  IMAD R13, R19, c[0x0][0x18c], R0 ;  /* 0x00006300130d7a24 */ /* 0x001fc800078e0200 */
[----:B------:R-:W-:Y:S01]  /*0c70*/  IMAD.WIDE R12, R13, R20, c[0x0][0x198] ;  /* 0x000066000d0c7625 */ /* 0x000fe200078e0214 */
[----:B------:R-:W-:Y:S01]  /*0c80*/  HFMA2.MMA R24, R16, R5, -RZ ;  /* 0x0000000510187235 */ /* 0x000fe200001000ff */
[----:B--2---:R-:W-:Y:S02]  /*0c90*/  PRMT R18, R17, 0x5410, R18 ;  /* 0x0000541011127816 */ /* 0x004fe40000000012 */
[----:B----4-:R-:W-:-:S03]  /*0ca0*/  IMAD R19, R25, c[0x0][0x18c], R0 ;  /* 0x0000630019137a24 */ /* 0x010fc600078e0200 */
[----:B------:R-:W-:Y:S01]  /*0cb0*/  HMUL2 R25, R18, R5 ;  /* 0x0000000512197232 */ /* 0x000fe20000000000 */
[----:B------:R0:W-:Y:S01]  /*0cc0*/  STG.E.U16 [R12.64], R24 ;  /* 0x000000180c007986 */ /* 0x0001e2000c101508 */
[----:B-----5:R-:W-:Y:S02]  /*0cd0*/  IMAD R17, R27, c[0x0][0x18c], R0 ;  /* 0x000063001b117a24 */ /* 0x020fe400078e0200 */
[----:B------:R-:W-:Y:S01]  /*0ce0*/  PRMT R26, R24, 0x7632, R26 ;  /* 0x00007632181a7816 */ /* 0x000fe2000000001a */
[-C--:B------:R-:W-:Y:S01]  /*0cf0*/  IMAD.WIDE R18, R19, R20.reuse, c[0x0][0x198] ;  /* 0x0000660013127625 */ /* 0x080fe200078e0214 */
[C---:B------:R-:W-:Y:S02]  /*0d00*/  PRMT R27, R25.reuse, 0x7610, R27 ;  /* 0x00007610191b7816 */ /* 0x040fe4000000001b */
[----:B------:R-:W-:Y:S01]  /*0d10*/  PRMT R28, R25, 0x7632, R28 ;  /* 0x00007632191c7816 */ /* 0x000fe2000000001c */
[----:B------:R-:W-:-:S04]  /*0d20*/  IMAD.WIDE R16, R17, R20, c[0x0][0x198] ;  /* 0x0000660011107625 */ /* 0x000fc800078e0214 */
[----:B------:R-:W-:Y:S01]  /*0d30*/  IMAD.WIDE R20, R21, R20, c[0x0][0x198] ;  /* 0x0000660015147625 */ /* 0x000fe200078e0214 */
[----:B------:R0:W-:Y:S03]  /*0d40*/  STG.E.U16 [R16.64], R26 ;  /* 0x0000001a10007986 */ /* 0x0001e6000c101508 */
[----:B------:R-:W-:Y:S01]  /*0d50*/  IMAD.MOV.U32 R25, RZ, RZ, c[0x0][0x18c] ;  /* 0x00006300ff197624 */ /* 0x000fe200078e00ff */
[----:B------:R0:W-:Y:S03]  /*0d60*/  STG.E.U16 [R18.64], R27 ;  /* 0x0000001b12007986 */ /* 0x0001e6000c101508 */
[----:B------:R-:W-:Y:S01]  /*0d70*/  IMAD.WIDE R10, R25, 0x8, R10 ;  /* 0x00000008190a7825 */ /* 0x000fe200078e020a */
[----:B------:R0:W-:Y:S01]  /*0d80*/  STG.E.U16 [R20.64], R28 ;  /* 0x0000001c14007986 */ /* 0x0001e2000c101508 */
[----:B------:R-:W-:Y:S05]  /*0d90*/  @P0 BRA `(.L_x_5) ;  /* 0xfffffac000000947 */ /* 0x000fea000383ffff */
[----:B------:R-:W-:Y:S01]  /*0da0*/  IADD3 R9, R9, 0x20, RZ ;  /* 0x0000002009097810 */ /* 0x000fe20007ffe0ff */
[----:B------:R-:W-:Y:S01]  /*0db0*/  UIADD3 UR4, UR4, 0x20, URZ ;  /* 0x0000002004047890 */ /* 0x000fe2000fffe03f */
[----:B------:R-:W-:-:S02]  /*0dc0*/  IMAD.WIDE R14, R25, 0x20, R14 ;  /* 0x00000020190e7825 */ /* 0x000fc400078e020e */
[C---:B------:R-:W-:Y:S02]  /*0dd0*/  ISETP.GE.AND P0, PT, R9.reuse, c[0x0][0x1a0], PT ;  /* 0x0000680009007a0c */ /* 0x040fe40003f06270 */
[----:B------:R-:W-:-:S13]  /*0de0*/  ISETP.LT.AND P1, PT, R9, R4, PT ;  /* 0x000000040900720c */ /* 0x000fda0003f21270 */
[----:B------:R-:W-:Y:S05]  /*0df0*/  @!P0 BRA P1, `(.L_x_6) ;  /* 0xfffff8b000008947 */ /* 0x000fea000083ffff */
.L_x_3:
[----:B------:R-:W-:-:S04]  /*0e00*/  ISETP.GE.AND P0, PT, R9, R4, PT ;  /* 0x000000040900720c */ /* 0x000fc80003f06270 */
[----:B------:R-:W-:-:S13]  /*0e10*/  ISETP.GE.OR P0, PT, R9, c[0x0][0x1a4], P0 ;  /* 0x0000690009007a0c */ /* 0x000fda0000706670 */
[----:B------:R-:W-:Y:S05]  /*0e20*/  @P0 BRA `(.L_x_7) ;  /* 0x00000c2000000947 */ /* 0x000fea0003800000 */
.L_x_9:
[----:B------:R-:W-:Y:S01]  /*0e30*/  ISETP.NE.AND P0, PT, R9, R6, PT ;  /* 0x000000060900720c */ /* 0x000fe20003f05270 */
[----:B------:R-:W-:Y:S02]  /*0e40*/  ULEA UR5, UR4, 0x10, 0x1 ;  /* 0x0000001004057891 */ /* 0x000fe4000f8e083f */
[----:B------:R-:W-:-:S10]  /*0e50*/  UPLOP3.LUT UP0, UPT, UPT, UPT, UPT, 0x80, 0x0 ;  /* 0x000000000000789c */ /* 0x000fd40003f0f070 */
[----:B------:R-:W-:Y:S05]  /*0e60*/  @P0 BRA `(.L_x_8) ;  /* 0x0000015000000947 */ /* 0x000fea0003800000 */
[----:B------:R-:W-:Y:S01]  /*0e70*/  IADD3 R7, R7, 0x1, RZ ;  /* 0x0000000107077810 */ /* 0x000fe20007ffe0ff */
[----:B0-----:R-:W-:-:S04]  /*0e80*/  IMAD.MOV.U32 R12, RZ, RZ, 0x4 ;  /* 0x00000004ff0c7424 */ /* 0x001fc800078e00ff */
[----:B------:R-:W-:-:S05]  /*0e90*/  IMAD R5, R7, c[0x0][0x18c], RZ ;  /* 0x0000630007057a24 */ /* 0x000fca00078e02ff */
[----:B------:R-:W-:-:S04]  /*0ea0*/  SHF.R.S32.HI R6, RZ, 0x1f, R5 ;  /* 0x0000001fff067819 */ /* 0x000fc80000011405 */
[----:B------:R-:W-:-:S04]  /*0eb0*/  LEA.HI R5, R6, R5, RZ, 0x3 ;  /* 0x0000000506057211 */ /* 0x000fc800078f18ff */
[----:B------:R-:W-:-:S05]  /*0ec0*/  LEA.HI.SX32 R5, R5, R2, 0x1d ;  /* 0x0000000205057211 */ /* 0x000fca00078feaff */
[----:B------:R-:W-:-:S06]  /*0ed0*/  IMAD.WIDE R12, R5, R12, c[0x0][0x170] ;  /* 0x00005c00050c7625 */ /* 0x000fcc00078e020c */
[----:B------:R-:W2:Y:S01]  /*0ee0*/  LDG.E.CONSTANT R12, [R12.64] ;  /* 0x000000080c0c7981 */ /* 0x000ea2000c1e9900 */
[----:B------:R-:W-:Y:S01]  /*0ef0*/  LEA R10, R9, 0x1, 0x1 ;  /* 0x00000001090a7811 */ /* 0x000fe200078e08ff */
[----:B------:R-:W-:-:S04]  /*0f00*/  IMAD.MOV.U32 R16, RZ, RZ, 0x2 ;  /* 0x00000002ff107424 */ /* 0x000fc800078e00ff */
[----:B------:R-:W-:-:S04]  /*0f10*/  IMAD.WIDE R10, R10, R16, c[0x0][0x180] ;  /* 0x000060000a0a7625 */ /* 0x000fc800078e0210 */
[----:B------:R-:W-:Y:S02]  /*0f20*/  IMAD.WIDE R16, R7, R16, c[0x0][0x178] ;  /* 0x00005e0007107625 */ /* 0x000fe400078e0210 */
[----:B------:R-:W3:Y:S04]  /*0f30*/  LDG.E.U16.CONSTANT R10, [R10.64] ;  /* 0x000000080a0a7981 */ /* 0x000ee8000c1e9500 */
[----:B------:R-:W4:Y:S01]  /*0f40*/  LDG.E.U16.CONSTANT R16, [R16.64] ;  /* 0x0000000810107981 */ /* 0x000f22000c1e9500 */
[----:B--2---:R-:W-:-:S04]  /*0f50*/  SHF.R.U32.HI R5, RZ, R3, R12 ;  /* 0x00000003ff057219 */ /* 0x004fc8000001160c */
[----:B------:R-:W-:-:S04]  /*0f60*/  LOP3.LUT R5, R5, 0xf, RZ, 0xc0, !PT ;  /* 0x0000000f05057812 */ /* 0x000fc800078ec0ff */
[----:B------:R-:W-:Y:S01]  /*0f70*/  IADD3 R5, R5, 0x1, RZ ;  /* 0x0000000105057810 */ /* 0x000fe20007ffe0ff */
[----:B---3--:R-:W-:-:S04]  /*0f80*/  IMAD.IADD R6, R10, 0x1, R9 ;  /* 0x000000010a067824 */ /* 0x008fc800078e0209 */
[----:B------:R-:W-:-:S04]  /*0f90*/  IMAD R8, R5, R5, RZ ;  /* 0x0000000505087224 */ /* 0x000fc800078e02ff */
[----:B------:R-:W4:Y:S02]  /*0fa0*/  I2F.F16 R5, R8 ;  /* 0x0000000800057306 */ /* 0x000f240000200c00 */
[----:B----4-:R-:W-:-:S06]  /*0fb0*/  HMUL2 R5, R5.H0_H0, R16.H0_H0 ;  /* 0x2000001005057232 */ /* 0x010fcc0000000800 */
.L_x_8:
[----:B0-----:R0:W2:Y:S01]  /*0fc0*/  LDG.E.CONSTANT R12, [R14.64] ;  /* 0x000000080e0c7981 */ /* 0x0010a2000c1e9900 */
[----:B------:R-:W-:-:S03]  /*0fd0*/  IMAD.MOV.U32 R23, RZ, RZ, c[0x0][0x18c] ;  /* 0x00006300ff177624 */ /* 0x000fc600078e00ff */
[----:B------:R-:W1:Y:S01]  /*0fe0*/  LDS.U16 R19, [UR5+-0x10] ;  /* 0xfffff005ff137984 */ /* 0x000e620008000400 */
[----:B------:R-:W-:-:S03]  /*0ff0*/  IMAD.WIDE R20, R23, 0x4, R14 ;  /* 0x0000000417147825 */ /* 0x000fc600078e020e */
[----:B------:R-:W-:Y:S04]  /*1000*/  LDS.U16 R25, [UR5+-0xa] ;  /* 0xfffff605ff197984 */ /* 0x000fe80008000400 */
[----:B------:R3:W4:Y:S01]  /*1010*/  LDG.E.CONSTANT R17, [R20.64] ;  /* 0x0000000814117981 */ /* 0x000722000c1e9900 */
[----:B------:R-:W-:-:S03]  /*1020*/  IMAD.WIDE R10, R23, 0x4, R20 ;  /* 0x00000004170a7825 */ /* 0x000fc600078e0214 */
[----:B0-----:R-:W-:Y:S04]  /*1030*/  LDS.U16 R15, [UR5+-0xe] ;  /* 0xfffff205ff0f7984 */ /* 0x001fe80008000400 */
[----:B------:R-:W5:Y:S01]  /*1040*/  LDG.E.CONSTANT R8, [R10.64] ;  /* 0x000000080a087981 */ /* 0x000f62000c1e9900 */
[----:B------:R-:W-:Y:S01]  /*1050*/  PLOP3.LUT P0, PT, PT, PT, UP0, 0x80, 0x0 ;  /* 0x000000000000781c */ /* 0x000fe20003f0f008 */
[----:B------:R-:W-:Y:S02]  /*1060*/  UIADD3 UR4, UR4, 0x10, URZ ;  /* 0x0000001004047890 */ /* 0x000fe4000fffe03f */
[----:B------:R-:W-:Y:S01]  /*1070*/  UPLOP3.LUT UP0, UPT, UPT, UPT, UPT, 0x40, 0x0 ;  /* 0x000000000000789c */ /* 0x000fe20003f0e870 */
[----:B-1----:R-:W-:Y:S01]  /*1080*/  IMAD R19, R19, c[0x0][0x18c], R0 ;  /* 0x0000630013137a24 */ /* 0x002fe200078e0200 */
[----:B--2---:R-:W-:-:S02]  /*1090*/  LOP3.LUT R13, R12, 0x3f, RZ, 0xc0, !PT ;  /* 0x0000003f0c0d7812 */ /* 0x004fc400078ec0ff */
[--C-:B------:R-:W-:Y:S02]  /*10a0*/  SHF.R.U32.HI R16, RZ, 0x6, R12.reuse ;  /* 0x00000006ff107819 */ /* 0x100fe4000001160c */
[----:B------:R-:W-:Y:S02]  /*10b0*/  IADD3 R18, R13, -0x20, RZ ;  /* 0xffffffe00d127810 */ /* 0x000fe40007ffe0ff */
[----:B------:R-:W0:Y:S01]  /*10c0*/  LDS.U16 R13, [UR5+-0xc] ;  /* 0xfffff405ff0d7984 */ /* 0x000e220008000400 */
[----:B------:R-:W-:Y:S01]  /*10d0*/  LOP3.LUT R16, R16, 0x3f, RZ, 0xc0, !PT ;  /* 0x0000003f10107812 */ /* 0x000fe200078ec0ff */
[----:B------:R1:W-:Y:S01]  /*10e0*/  I2F.F16 R14, R18 ;  /* 0x00000012000e7306 */ /* 0x0003e20000200c00 */
[--C-:B------:R-:W-:Y:S02]  /*10f0*/  SHF.R.U32.HI R22, RZ, 0xc, R12.reuse ;  /* 0x0000000cff167819 */ /* 0x100fe4000001160c */
[----:B---3--:R-:W-:Y:S02]  /*1100*/  IADD3 R20, R16, -0x20, RZ ;  /* 0xffffffe010147810 */ /* 0x008fe40007ffe0ff */
[----:B------:R-:W-:-:S02]  /*1110*/  SHF.R.U32.HI R24, RZ, 0x12, R12 ;  /* 0x00000012ff187819 */ /* 0x000fc4000001160c */
[----:B------:R-:W-:Y:S01]  /*1120*/  LOP3.LUT R22, R22, 0x3f, RZ, 0xc0, !PT ;  /* 0x0000003f16167812 */ /* 0x000fe200078ec0ff */
[----:B------:R2:W3:Y:S01]  /*1130*/  I2F.F16 R21, R20 ;  /* 0x0000001400157306 */ /* 0x0004e20000200c00 */
[----:B------:R-:W-:Y:S02]  /*1140*/  LOP3.LUT R24, R24, 0x3f, RZ, 0xc0, !PT ;  /* 0x0000003f18187812 */ /* 0x000fe400078ec0ff */
[----:B------:R-:W-:Y:S02]  /*1150*/  IADD3 R16, R22, -0x20, RZ ;  /* 0xffffffe016107810 */ /* 0x000fe40007ffe0ff */
[----:B------:R-:W-:Y:S02]  /*1160*/  IADD3 R24, R24, -0x20, RZ ;  /* 0xffffffe018187810 */ /* 0x000fe40007ffe0ff */
[----:B-1----:R-:W-:Y:S02]  /*1170*/  SHF.R.U32.HI R18, RZ, 0x18, R12 ;  /* 0x00000018ff127819 */ /* 0x002fe4000001160c */
[----:B------:R-:W-:Y:S01]  /*1180*/  I2F.F16 R16, R16 ;  /* 0x0000001000107306 */ /* 0x000fe20000200c00 */
[----:B----4-:R-:W-:Y:S01]  /*1190*/  SHF.R.U32 R12, R12, 0x1e, R17 ;  /* 0x0000001e0c0c7819 */ /* 0x010fe20000001611 */
[----:B--2---:R-:W-:Y:S01]  /*11a0*/  IMAD.MOV.U32 R20, RZ, RZ, 0x2 ;  /* 0x00000002ff147424 */ /* 0x004fe200078e00ff */
[----:B------:R-:W-:-:S03]  /*11b0*/  LOP3.LUT R26, R18, 0x3f, RZ, 0xc0, !PT ;  /* 0x0000003f121a7812 */ /* 0x000fc600078ec0ff */
[----:B------:R-:W-:Y:S01]  /*11c0*/  IMAD.WIDE R18, R19, R20, c[0x0][0x198] ;  /* 0x0000660013127625 */ /* 0x000fe200078e0214 */
[----:B---3--:R-:W-:Y:S01]  /*11d0*/  PRMT R14, R14, 0x5410, R21 ;  /* 0x000054100e0e7816 */ /* 0x008fe20000000015 */
[----:B------:R-:W1:Y:S01]  /*11e0*/  I2F.F16 R27, R24 ;  /* 0x00000018001b7306 */ /* 0x000e620000200c00 */
[----:B------:R-:W2:Y:S04]  /*11f0*/  LDS.U16 R21, [UR5+-0x8] ;  /* 0xfffff805ff157984 */ /* 0x000ea80008000400 */
[----:B------:R-:W-:Y:S01]  /*1200*/  HFMA2.MMA R14, R14, R5, -RZ ;  /* 0x000000050e0e7235 */ /* 0x000fe200001000ff */
[----:B0-----:R-:W-:-:S09]  /*1210*/  IMAD R29, R13, c[0x0][0x18c], R0 ;  /* 0x000063000d1d7a24 */ /* 0x001fd200078e0200 */
[----:B------:R-:W-:Y:S02]  /*1220*/  PRMT R28, R14, 0x7610, R28 ;  /* 0x000076100e1c7816 */ /* 0x000fe4000000001c */
[----:B-1----:R-:W-:Y:S01]  /*1230*/  PRMT R22, R16, 0x5410, R27 ;  /* 0x0000541010167816 */ /* 0x002fe2000000001b */
[----:B------:R-:W-:Y:S01]  /*1240*/  IMAD R27, R15, c[0x0][0x18c], R0 ;  /* 0x000063000f1b7a24 */ /* 0x000fe200078e0200 */
[----:B------:R-:W-:Y:S01]  /*1250*/  LOP3.LUT R15, R12, 0x3f, RZ, 0xc0, !PT ;  /* 0x0000003f0c0f7812 */ /* 0x000fe200078ec0ff */
[----:B------:R0:W-:Y:S01]  /*1260*/  STG.E.U16 [R18.64], R28 ;  /* 0x0000001c12007986 */ /* 0x0001e2000c101508 */
[----:B------:R-:W-:Y:S01]  /*1270*/  IADD3 R16, R26, -0x20, RZ ;  /* 0xffffffe01a107810 */ /* 0x000fe20007ffe0ff */
[----:B------:R-:W-:Y:S01]  /*1280*/  IMAD.WIDE R12, R27, R20, c[0x0][0x198] ;  /* 0x000066001b0c7625 */ /* 0x000fe200078e0214 */
[----:B------:R-:W-:Y:S01]  /*1290*/  IADD3 R26, R15, -0x20, RZ ;  /* 0xffffffe00f1a7810 */ /* 0x000fe20007ffe0ff */
[----:B------:R-:W1:Y:S01]  /*12a0*/  LDS.U16 R27, [UR5+-0x6] ;  /* 0xfffffa05ff1b7984 */ /* 0x000e620008000400 */
[----:B------:R-:W-:-:S02]  /*12b0*/  HMUL2 R24, R22, R5 ;  /* 0x0000000516187232 */ /* 0x000fc40000000000 */
[----:B------:R-:W-:Y:S01]  /*12c0*/  I2F.F16 R16, R16 ;  /* 0x0000001000107306 */ /* 0x000fe20000200c00 */
[----:B0-----:R-:W-:Y:S01]  /*12d0*/  PRMT R19, R14, 0x7632, R19 ;  /* 0x000076320e137816 */ /* 0x001fe20000000013 */
[----:B------:R-:W-:Y:S01]  /*12e0*/  IMAD.WIDE R14, R29, R20, c[0x0][0x198] ;  /* 0x000066001d0e7625 */ /* 0x000fe200078e0214 */
[----:B------:R-:W-:-:S05]  /*12f0*/  PRMT R28, R24, 0x7610, R28 ;  /* 0x00007610181c7816 */ /* 0x000fca000000001c */
[----:B------:R0:W3:Y:S01]  /*1300*/  I2F.F16 R22, R26 ;  /* 0x0000001a00167306 */ /* 0x0000e20000200c00 */
[----:B------:R-:W-:Y:S04]  /*1310*/  LDS.U16 R29, [UR5+-0x2] ;  /* 0xfffffe05ff1d7984 */ /* 0x000fe80008000400 */
[----:B------:R4:W-:Y:S01]  /*1320*/  STG.E.U16 [R12.64], R19 ;  /* 0x000000130c007986 */ /* 0x0009e2000c101508 */
[----:B0-----:R-:W-:-:S03]  /*1330*/  PRMT R26, R24, 0x7632, R26 ;  /* 0x00007632181a7816 */ /* 0x001fc6000000001a */
[----:B------:R3:W-:Y:S01]  /*1340*/  STG.E.U16 [R14.64], R28 ;  /* 0x0000001c0e007986 */ /* 0x0007e2000c101508 */
[----:B------:R-:W-:-:S04]  /*1350*/  SHF.R.U32.HI R24, RZ, 0x4, R17 ;  /* 0x00000004ff187819 */ /* 0x000fc80000011611 */
[----:B------:R-:W-:Y:S01]  /*1360*/  LOP3.LUT R24, R24, 0x3f, RZ, 0xc0, !PT ;  /* 0x0000003f18187812 */ /* 0x000fe200078ec0ff */
[--C-:B----4-:R-:W-:Y:S01]  /*1370*/  IMAD R19, R25, c[0x0][0x18c], R0.reuse ;  /* 0x0000630019137a24 */ /* 0x110fe200078e0200 */
[----:B------:R-:W-:Y:S01]  /*1380*/  SHF.R.U32.HI R12, RZ, 0xa, R17 ;  /* 0x0000000aff0c7819 */ /* 0x000fe20000011611 */
[----:B------:R-:W0:Y:S01]  /*1390*/  LDS.U16 R25, [UR5+-0x4] ;  /* 0xfffffc05ff197984 */ /* 0x000e220008000400 */
[----:B--2---:R-:W-:Y:S02]  /*13a0*/  IMAD R13, R21, c[0x0][0x18c], R0 ;  /* 0x00006300150d7a24 */ /* 0x004fe400078e0200 */
[-C--:B------:R-:W-:Y:S01]  /*13b0*/  IMAD.WIDE R18, R19, R20.reuse, c[0x0][0x198] ;  /* 0x0000660013127625 */ /* 0x080fe200078e0214 */
[----:B---3--:R-:W-:Y:S01]  /*13c0*/  PRMT R14, R16, 0x5410, R22 ;  /* 0x00005410100e7816 */ /* 0x008fe20000000016 */
[----:B------:R-:W2:Y:S01]  /*13d0*/  LDS.U16 R21, [UR5+0x2] ;  /* 0x00000205ff157984 */ /* 0x000ea20008000400 */
[----:B------:R-:W-:Y:S01]  /*13e0*/  LOP3.LUT R22, R12, 0x3f, RZ, 0xc0, !PT ;  /* 0x0000003f0c167812 */ /* 0x000fe200078ec0ff */
[----:B------:R-:W-:Y:S01]  /*13f0*/  IMAD.WIDE R12, R13, R20, c[0x0][0x198] ;  /* 0x000066000d0c7625 */ /* 0x000fe200078e0214 */
[----:B------:R-:W-:Y:S01]  /*1400*/  IADD3 R15, R24, -0x20, RZ ;  /* 0xffffffe0180f7810 */ /* 0x000fe20007ffe0ff */
[----:B------:R3:W-:Y:S01]  /*1410*/  STG.E.U16 [R18.64], R26 ;  /* 0x0000001a12007986 */ /* 0x0007e2000c101508 */
[----:B------:R-:W-:Y:S01]  /*1420*/  IADD3 R24, R22, -0x20, RZ ;  /* 0xffffffe016187810 */ /* 0x000fe20007ffe0ff */
[----:B------:R-:W-:-:S02]  /*1430*/  HFMA2.MMA R14, R14, R5, -RZ ;  /* 0x000000050e0e7235 */ /* 0x000fc400001000ff */
[----:B------:R-:W4:Y:S01]  /*1440*/  LDS.U16 R16, [UR5] ;  /* 0x00000005ff107984 */ /* 0x000f220008000400 */
[----:B------:R-:W-:Y:S04]  /*1450*/  I2F.F16 R15, R15 ;  /* 0x0000000f000f7306 */ /* 0x000fe80000200c00 */
[----:B------:R0:W-:Y:S01]  /*1460*/  STG.E.U16 [R12.64], R14 ;  /* 0x0000000e0c007986 */ /* 0x0001e2000c101508 */
[----:B---3--:R-:W-:-:S03]  /*1470*/  SHF.R.U32.HI R19, RZ, 0x10, R17 ;  /* 0x00000010ff137819 */ /* 0x008fc60000011611 */
[----:B------:R-:W3:Y:S01]  /*1480*/  I2F.F16 R18, R24 ;  /* 0x0000001800127306 */ /* 0x000ee20000200c00 */
[----:B------:R-:W-:Y:S02]  /*1490*/  SHF.R.U32.HI R26, RZ, 0x16, R17 ;  /* 0x00000016ff1a7819 */ /* 0x000fe40000011611 */
[----:B------:R-:W-:Y:S02]  /*14a0*/  LOP3.LUT R19, R19, 0x3f, RZ, 0xc0, !PT ;  /* 0x0000003f13137812 */ /* 0x000fe400078ec0ff */
[----:B------:R-:W-:Y:S02]  /*14b0*/  LOP3.LUT R26, R26, 0x3f, RZ, 0xc0, !PT ;  /* 0x0000003f1a1a7812 */ /* 0x000fe400078ec0ff */
[----:B------:R-:W-:Y:S01]  /*14c0*/  IADD3 R22, R19, -0x20, RZ ;  /* 0xffffffe013167810 */ /* 0x000fe20007ffe0ff */
[----:B-1----:R-:W-:Y:S01]  /*14d0*/  IMAD R19, R27, c[0x0][0x18c], R0 ;  /* 0x000063001b137a24 */ /* 0x002fe200078e0200 */
[----:B------:R-:W-:Y:S02]  /*14e0*/  IADD3 R26, R26, -0x20, RZ ;  /* 0xffffffe01a1a7810 */ /* 0x000fe40007ffe0ff */
[----:B------:R-:W-:-:S02]  /*14f0*/  PRMT R28, R14, 0x7632, R28 ;  /* 0x000076320e1c7816 */ /* 0x000fc4000000001c */
[----:B------:R-:W-:Y:S01]  /*1500*/  I2F.F16 R22, R22 ;  /* 0x0000001600167306 */ /* 0x000fe20000200c00 */
[----:B---3--:R-:W-:Y:S01]  /*1510*/  PRMT R24, R15, 0x5410, R18 ;  /* 0x000054100f187816 */ /* 0x008fe20000000012 */
[----:B------:R-:W-:-:S06]  /*1520*/  IMAD.WIDE R18, R19, R20, c[0x0][0x198] ;  /* 0x0000660013127625 */ /* 0x000fcc00078e0214 */
[----:B------:R-:W1:Y:S01]  /*1530*/  I2F.F16 R27, R26 ;  /* 0x0000001a001b7306 */ /* 0x000e620000200c00 */
[--C-:B0-----:R-:W-:Y:S01]  /*1540*/  IMAD R13, R25, c[0x0][0x18c], R0.reuse ;  /* 0x00006300190d7a24 */ /* 0x101fe200078e0200 */
[----:B------:R-:W-:Y:S01]  /*1550*/  HMUL2 R24, R24, R5 ;  /* 0x0000000518187232 */ /* 0x000fe20000000000 */
[----:B------:R-:W-:Y:S01]  /*1560*/  IMAD R15, R29, c[0x0][0x18c], R0 ;  /* 0x000063001d0f7a24 */ /* 0x000fe200078e0200 */
[----:B------:R0:W-:Y:S01]  /*1570*/  STG.E.U16 [R18.64], R28 ;  /* 0x0000001c12007986 */ /* 0x0001e2000c101508 */
[----:B------:R-:W-:-:S03]  /*1580*/  IMAD.WIDE R12, R13, R20, c[0x0][0x198] ;  /* 0x000066000d0c7625 */ /* 0x000fc600078e0214 */
[----:B------:R-:W3:Y:S01]  /*1590*/  LDS.U16 R25, [UR5+0x4] ;  /* 0x00000405ff197984 */ /* 0x000ee20008000400 */
[----:B------:R-:W-:-:S03]  /*15a0*/  IMAD.WIDE R14, R15, R20, c[0x0][0x198] ;  /* 0x000066000f0e7625 */ /* 0x000fc600078e0214 */
[----:B------:R4:W-:Y:S01]  /*15b0*/  STG.E.U16 [R12.64], R24 ;  /* 0x000000180c007986 */ /* 0x0009e2000c101508 */
[----:B--2---:R-:W-:Y:S01]  /*15c0*/  IMAD R29, R21, c[0x0][0x18c], R0 ;  /* 0x00006300151d7a24 */ /* 0x004fe200078e0200 */
[----:B-----5:R-:W-:Y:S02]  /*15d0*/  SHF.R.U32 R21, R17, 0x1c, R8 ;  /* 0x0000001c11157819 */ /* 0x020fe40000001608 */
[----:B0-----:R-:W-:Y:S02]  /*15e0*/  PRMT R19, R24, 0x7632, R19 ;  /* 0x0000763218137816 */ /* 0x001fe40000000013 */
[----:B-1----:R-:W-:Y:S01]  /*15f0*/  PRMT R18, R22, 0x5410, R27 ;  /* 0x0000541016127816 */ /* 0x002fe2000000001b */
[----:B----4-:R-:W-:Y:S01]  /*1600*/  IMAD R27, R16, c[0x0][0x18c], R0 ;  /* 0x00006300101b7a24 */ /* 0x010fe200078e0200 */
[----:B------:R-:W-:Y:S01]  /*1610*/  LOP3.LUT R21, R21, 0x3f, RZ, 0xc0, !PT ;  /* 0x0000003f15157812 */ /* 0x000fe200078ec0ff */
[----:B------:R0:W-:Y:S01]  /*1620*/  STG.E.U16 [R14.64], R19 ;  /* 0x000000130e007986 */ /* 0x0001e2000c101508 */
[----:B------:R-:W-:Y:S01]  /*1630*/  IMAD.WIDE R16, R29, R20, c[0x0][0x198] ;  /* 0x000066001d107625 */ /* 0x000fe200078e0214 */
[----:B------:R-:W-:-:S02]  /*1640*/  LEA.HI R22, R8, 0xffffffe0, RZ, 0x6 ;  /* 0xffffffe008167811 */ /* 0x000fc400078f30ff */
[--C-:B------:R-:W-:Y:S02]  /*1650*/  SHF.R.U32.HI R13, RZ, 0x2, R8.reuse ;  /* 0x00000002ff0d7819 */ /* 0x100fe40000011608 */
[----:B------:R-:W-:Y:S02]  /*1660*/  IADD3 R12, R21, -0x20, RZ ;  /* 0xffffffe0150c7810 */ /* 0x000fe40007ffe0ff */
[----:B------:R-:W-:Y:S01]  /*1670*/  LOP3.LUT R13, R13, 0x3f, RZ, 0xc0, !PT ;  /* 0x0000003f0d0d7812 */ /* 0x000fe200078ec0ff */
[----:B------:R-:W-:Y:S01]  /*1680*/  LDS.U16 R21, [UR5+0xc] ;  /* 0x00000c05ff157984 */ /* 0x000fe20008000400 */
[----:B------:R-:W-:Y:S01]  /*1690*/  I2F.F16 R22, R22 ;  /* 0x0000001600167306 */ /* 0x000fe20000200c00 */
[----:B0-----:R-:W-:Y:S01]  /*16a0*/  HFMA2.MMA R15, R18, R5, -RZ ;  /* 0x00000005120f7235 */ /* 0x001fe200001000ff */
[----:B------:R-:W-:Y:S01]  /*16b0*/  IMAD.WIDE R18, R27, R20, c[0x0][0x198] ;  /* 0x000066001b127625 */ /* 0x000fe200078e0214 */
[----:B------:R-:W-:Y:S01]  /*16c0*/  SHF.R.U32.HI R14, RZ, 0x8, R8 ;  /* 0x00000008ff0e7819 */ /* 0x000fe20000011608 */
[----:B------:R-:W0:Y:S01]  /*16d0*/  LDS.U16 R27, [UR5+0x6] ;  /* 0x00000605ff1b7984 */ /* 0x000e220008000400 */
[----:B------:R-:W-:-:S02]  /*16e0*/  IADD3 R29, R13, -0x20, RZ ;  /* 0xffffffe00d1d7810 */ /* 0x000fc40007ffe0ff */
[----:B------:R-:W-:Y:S01]  /*16f0*/  LOP3.LUT R14, R14, 0x3f, RZ, 0xc0, !PT ;  /* 0x0000003f0e0e7812 */ /* 0x000fe200078ec0ff */
[----:B------:R-:W-:Y:S01]  /*1700*/  LDS.U16 R13, [UR5+0xa] ;  /* 0x00000a05ff0d7984 */ /* 0x000fe20008000400 */
[----:B------:R-:W-:Y:S02]  /*1710*/  I2F.F16 R12, R12 ;  /* 0x0000000c000c7306 */ /* 0x000fe40000200c00 */
[C---:B------:R-:W-:Y:S02]  /*1720*/  PRMT R24, R15.reuse, 0x7610, R24 ;  /* 0x000076100f187816 */ /* 0x040fe40000000018 */
[----:B------:R-:W-:Y:S02]  /*1730*/  PRMT R26, R15, 0x7632, R26 ;  /* 0x000076320f1a7816 */ /* 0x000fe4000000001a */
[----:B------:R-:W1:Y:S01]  /*1740*/  LDS.U16 R15, [UR5+0x8] ;  /* 0x00000805ff0f7984 */ /* 0x000e620008000400 */
[----:B---3--:R-:W-:Y:S01]  /*1750*/  IMAD R25, R25, c[0x0][0x18c], R0 ;  /* 0x0000630019197a24 */ /* 0x008fe200078e0200 */
[----:B------:R-:W2:Y:S02]  /*1760*/  I2F.F16 R29, R29 ;  /* 0x0000001d001d7306 */ /* 0x000ea40000200c00 */
[----:B------:R3:W-:Y:S04]  /*1770*/  STG.E.U16 [R18.64], R24 ;  /* 0x0000001812007986 */ /* 0x0007e8000c101508 */
[----:B------:R-:W4:Y:S01]  /*1780*/  LDS.U16 R19, [UR5+0xe] ;  /* 0x00000e05ff137984 */ /* 0x000f220008000400 */
[----:B------:R-:W-:-:S03]  /*1790*/  UIADD3 UR5, UR5, 0x20, URZ ;  /* 0x0000002005057890 */ /* 0x000fc6000fffe03f */
[----:B------:R5:W-:Y:S01]  /*17a0*/  STG.E.U16 [R16.64], R26 ;  /* 0x0000001a10007986 */ /* 0x000be2000c101508 */
[--C-:B---3--:R-:W-:Y:S02]  /*17b0*/  SHF.R.U32.HI R24, RZ, 0xe, R8.reuse ;  /* 0x0000000eff187819 */ /* 0x108fe40000011608 */
[----:B------:R-:W-:Y:S02]  /*17c0*/  IADD3 R18, R14, -0x20, RZ ;  /* 0xffffffe00e127810 */ /* 0x000fe40007ffe0ff */
[----:B------:R-:W-:Y:S02]  /*17d0*/  LOP3.LUT R24, R24, 0x3f, RZ, 0xc0, !PT ;  /* 0x0000003f18187812 */ /* 0x000fe400078ec0ff */
[----:B------:R-:W-:Y:S02]  /*17e0*/  SHF.R.U32.HI R8, RZ, 0x14, R8 ;  /* 0x00000014ff087819 */ /* 0x000fe40000011608 */
[----:B-----5:R-:W-:Y:S01]  /*17f0*/  IADD3 R17, R24, -0x20, RZ ;  /* 0xffffffe018117810 */ /* 0x020fe20007ffe0ff */
[----:B------:R-:W-:Y:S01]  /*1800*/  I2F.F16 R18, R18 ;  /* 0x0000001200127306 */ /* 0x000fe20000200c00 */
[----:B------:R-:W-:Y:S01]  /*1810*/  LOP3.LUT R8, R8, 0x3f, RZ, 0xc0, !PT ;  /* 0x0000003f08087812 */ /* 0x000fe200078ec0ff */
[----:B------:R-:W-:-:S03]  /*1820*/  IMAD.WIDE R24, R25, R20, c[0x0][0x198] ;  /* 0x0000660019187625 */ /* 0x000fc600078e0214 */
[----:B------:R-:W-:Y:S01]  /*1830*/  IADD3 R14, R8, -0x20, RZ ;  /* 0xffffffe0080e7810 */ /* 0x000fe20007ffe0ff */
[--C-:B0-----:R-:W-:Y:S01]  /*1840*/  IMAD R27, R27, c[0x0][0x18c], R0.reuse ;  /* 0x000063001b1b7a24 */ /* 0x101fe200078e0200 */
[----:B--2---:R-:W-:Y:S01]  /*1850*/  PRMT R8, R12, 0x5410, R29 ;  /* 0x000054100c087816 */ /* 0x004fe2000000001d */
[----:B------:R-:W0:Y:S01]  /*1860*/  I2F.F16 R17, R17 ;  /* 0x0000001100117306 */ /* 0x000e220000200c00 */
[----:B------:R-:W-:-:S03]  /*1870*/  IMAD R29, R21, c[0x0][0x18c], R0 ;  /* 0x00006300151d7a24 */ /* 0x000fc600078e0200 */
[----:B------:R-:W-:Y:S01]  /*1880*/  HMUL2 R8, R8, R5 ;  /* 0x0000000508087232 */ /* 0x000fe20000000000 */
[----:B-1----:R-:W-:-:S03]  /*1890*/  IMAD R15, R15, c[0x0][0x18c], R0 ;  /* 0x000063000f0f7a24 */ /* 0x002fc600078e0200 */
[----:B------:R-:W1:Y:S01]  /*18a0*/  I2F.F16 R14, R14 ;  /* 0x0000000e000e7306 */ /* 0x000e620000200c00 */
[----:B------:R2:W-:Y:S01]  /*18b0*/  STG.E.U16 [R24.64], R8 ;  /* 0x0000000818007986 */ /* 0x0005e2000c101508 */
[--C-:B----4-:R-:W-:Y:S01]  /*18c0*/  IMAD R21, R19, c[0x0][0x18c], R0.reuse ;  /* 0x0000630013157a24 */ /* 0x110fe200078e0200 */
[----:B0-----:R-:W-:Y:S01]  /*18d0*/  PRMT R18, R18, 0x5410, R17 ;  /* 0x0000541012127816 */ /* 0x001fe20000000011 */
[----:B------:R-:W-:Y:S02]  /*18e0*/  IMAD R17, R13, c[0x0][0x18c], R0 ;  /* 0x000063000d117a24 */ /* 0x000fe400078e0200 */
[-C--:B------:R-:W-:Y:S01]  /*18f0*/  IMAD.WIDE R12, R27, R20.reuse, c[0x0][0x198] ;  /* 0x000066001b0c7625 */ /* 0x080fe200078e0214 */
[----:B--2---:R-:W-:Y:S02]  /*1900*/  PRMT R8, R8, 0x7632, R8 ;  /* 0x0000763208087816 */ /* 0x004fe40000000008 */
[----:B------:R-:W-:Y:S01]  /*1910*/  HFMA2.MMA R25, R18, R5, -RZ ;  /* 0x0000000512197235 */ /* 0x000fe200001000ff */
[-C--:B------:R-:W-:Y:S01]  /*1920*/  IMAD.WIDE R16, R17, R20.reuse, c[0x0][0x198] ;  /* 0x0000660011107625 */ /* 0x080fe200078e0214 */
[----:B-1----:R-:W-:Y:S01]  /*1930*/  PRMT R22, R14, 0x5410, R22 ;  /* 0x000054100e167816 */ /* 0x002fe20000000016 */
[----:B------:R-:W-:Y:S02]  /*1940*/  STG.E.U16 [R12.64], R8 ;  /* 0x000000080c007986 */ /* 0x000fe4000c101508 */
[----:B------:R-:W-:-:S02]  /*1950*/  IMAD.WIDE R14, R15, R20, c[0x0][0x198] ;  /* 0x000066000f0e7625 */ /* 0x000fc400078e0214 */
[----:B------:R-:W-:Y:S02]  /*1960*/  HMUL2 R22, R22, R5 ;  /* 0x0000000516167232 */ /* 0x000fe40000000000 */
[-C--:B------:R-:W-:Y:S01]  /*1970*/  IMAD.WIDE R18, R29, R20.reuse, c[0x0][0x198] ;  /* 0x000066001d127625 */ /* 0x080fe200078e0214 */
[----:B------:R-:W-:Y:S01]  /*1980*/  PRMT R24, R25, 0x7632, R24 ;  /* 0x0000763219187816 */ /* 0x000fe20000000018 */
[----:B------:R0:W-:Y:S01]  /*1990*/  STG.E.U16 [R14.64], R25 ;  /* 0x000000190e007986 */ /* 0x0001e2000c101508 */
[----:B------:R-:W-:Y:S01]  /*19a0*/  PRMT R26, R22, 0x7632, R26 ;  /* 0x00007632161a7816 */ /* 0x000fe2000000001a */
[----:B------:R-:W-:Y:S02]  /*19b0*/  IMAD.WIDE R20, R21, R20, c[0x0][0x198] ;  /* 0x0000660015147625 */ /* 0x000fe400078e0214 */
[----:B------:R1:W-:Y:S04]  /*19c0*/  STG.E.U16 [R16.64], R24 ;  /* 0x0000001810007986 */ /* 0x0003e8000c101508 */
[----:B------:R1:W-:Y:S04]  /*19d0*/  STG.E.U16 [R18.64], R22 ;  /* 0x0000001612007986 */ /* 0x0003e8000c101508 */
[----:B------:R1:W-:Y:S01]  /*19e0*/  STG.E.U16 [R20.64], R26 ;  /* 0x0000001a14007986 */ /* 0x0003e2000c101508 */
[----:B0-----:R-:W-:Y:S01]  /*19f0*/  IMAD.WIDE R14, R23, 0x4, R10 ;  /* 0x00000004170e7825 */ /* 0x001fe200078e020a */
[----:B-1----:R-:W-:Y:S05]  /*1a00*/  @P0 BRA `(.L_x_8) ;  /* 0xfffff5b000000947 */ /* 0x002fea000383ffff */
[----:B------:R-:W-:-:S04]  /*1a10*/  IADD3 R9, R9, 0x20, RZ ;  /* 0x0000002009097810 */ /* 0x000fc80007ffe0ff */
[C---:B------:R-:W-:Y:S02]  /*1a20*/  ISETP.GE.AND P0, PT, R9.reuse, c[0x0][0x1a4], PT ;  /* 0x0000690009007a0c */ /* 0x040fe40003f06270 */
[----:B------:R-:W-:-:S13]  /*1a30*/  ISETP.LT.AND P1, PT, R9, R4, PT ;  /* 0x000000040900720c */ /* 0x000fda0003f21270 */
[----:B------:R-:W-:Y:S05]  /*1a40*/  @!P0 BRA P1, `(.L_x_9) ;  /* 0xfffff3e000008947 */ /* 0x000fea000083ffff */
.L_x_7:
[----:B------:R-:W-:-:S04]  /*1a50*/  ISETP.GE.AND P0, PT, R9, R4, PT ;  /* 0x000000040900720c */ /* 0x000fc80003f06270 */
[----:B------:R-:W-:-:S13]  /*1a60*/  ISETP.GE.OR P0, PT, R9, c[0x0][0x1a8], P0 ;  /* 0x00006a0009007a0c */ /* 0x000fda0000706670 */
[----:B------:R-:W-:Y:S05]  /*1a70*/  @P0 BRA `(.L_x_10) ;  /* 0x000010e000000947 */ /* 0x000fea0003800000 */
.L_x_12:
[----:B------:R-:W-:Y:S01]  /*1a80*/  IMAD.MOV.U32 R8, RZ, RZ, c[0x0][0x18c] ;  /* 0x00006300ff087624 */ /* 0x000fe200078e00ff */
[----:B-1----:R1:W5:Y:S03]  /*1a90*/  LDG.E.CONSTANT R10, [R14.64] ;  /* 0x000000080e0a7981 */ /* 0x002366000c1e9900 */
[----:B0-----:R-:W-:-:S06]  /*1aa0*/  IMAD.WIDE R20, R8, 0x4, R14 ;  /* 0x0000000408147825 */ /* 0x001fcc00078e020e */
[C---:B------:R-:W-:Y:S02]  /*1ab0*/  IMAD.WIDE R18, R8.reuse, 0x4, R20 ;  /* 0x0000000408127825 */ /* 0x040fe400078e0214 */
[----:B------:R0:W5:Y:S04]  /*1ac0*/  LDG.E.CONSTANT R20, [R20.64] ;  /* 0x0000000814147981 */ /* 0x000168000c1e9900 */
[C---:B------:R-:W-:Y:S02]  /*1ad0*/  IMAD.WIDE R16, R8.reuse, 0x4, R18 ;  /* 0x0000000408107825 */ /* 0x040fe400078e0212 */
[----:B------:R1:W5:Y:S04]  /*1ae0*/  LDG.E.CONSTANT R19, [R18.64] ;  /* 0x0000000812137981 */ /* 0x000368000c1e9900 */
[----:B------:R-:W-:Y:S01]  /*1af0*/  IMAD.WIDE R12, R8, 0x4, R16 ;  /* 0x00000004080c7825 */ /* 0x000fe200078e0210 */
[----:B------:R1:W5:Y:S04]  /*1b00*/  LDG.E.CONSTANT R11, [R16.64] ;  /* 0x00000008100b7981 */ /* 0x000368000c1e9900 */
[----:B0-----:R1:W5:Y:S01]  /*1b10*/  LDG.E.CONSTANT R21, [R12.64] ;  /* 0x000000080c157981 */ /* 0x001362000c1e9900 */
[----:B------:R-:W-:Y:S01]  /*1b20*/  ISETP.NE.AND P0, PT, R9, R6, PT ;  /* 0x000000060900720c */ /* 0x000fe20003f05270 */
[----:B------:R-:W-:-:S09]  /*1b30*/  USHF.L.U32 UR5, UR4, 0x1, URZ ;  /* 0x0000000104057899 */ /* 0x000fd2000800063f */
[----:B------:R-:W0:Y:S04]  /*1b40*/  LDS.U16 R27, [UR5] ;  /* 0x00000005ff1b7984 */ /* 0x000e280008000400 */
[----:B------:R-:W2:Y:S01]  /*1b50*/  LDS.U16 R25, [UR5+0x2] ;  /* 0x00000205ff197984 */ /* 0x000ea20008000400 */
[----:B------:R-:W-:Y:S05]  /*1b60*/  @P0 BRA `(.L_x_11) ;  /* 0x0000015000000947 */ /* 0x000fea0003800000 */
[----:B-1----:R-:W-:Y:S01]  /*1b70*/  IADD3 R7, R7, 0x1, RZ ;  /* 0x0000000107077810 */ /* 0x002fe20007ffe0ff */
[----:B------:R-:W-:-:S04]  /*1b80*/  IMAD.MOV.U32 R22, RZ, RZ, 0x4 ;  /* 0x00000004ff167424 */ /* 0x000fc800078e00ff */
[----:B------:R-:W-:-:S05]  /*1b90*/  IMAD R5, R7, c[0x0][0x18c], RZ ;  /* 0x0000630007057a24 */ /* 0x000fca00078e02ff */
[----:B------:R-:W-:-:S04]  /*1ba0*/  SHF.R.S32.HI R6, RZ, 0x1f, R5 ;  /* 0x0000001fff067819 */ /* 0x000fc80000011405 */
[----:B------:R-:W-:-:S04]  /*1bb0*/  LEA.HI R5, R6, R5, RZ, 0x3 ;  /* 0x0000000506057211 */ /* 0x000fc800078f18ff */
[----:B------:R-:W-:-:S05]  /*1bc0*/  LEA.HI.SX32 R5, R5, R2, 0x1d ;  /* 0x0000000205057211 */ /* 0x000fca00078feaff */
[----:B------:R-:W-:-:S06]  /*1bd0*/  IMAD.WIDE R22, R5, R22, c[0x0][0x170] ;  /* 0x00005c0005167625 */ /* 0x000fcc00078e0216 */
[----:B------:R-:W3:Y:S01]  /*1be0*/  LDG.E.CONSTANT R22, [R22.64] ;  /* 0x0000000816167981 */ /* 0x000ee2000c1e9900 */
[----:B------:R-:W-:Y:S01]  /*1bf0*/  LEA R16, R9, 0x1, 0x1 ;  /* 0x0000000109107811 */ /* 0x000fe200078e08ff */
[----:B------:R-:W-:-:S04]  /*1c00*/  IMAD.MOV.U32 R14, RZ, RZ, 0x2 ;  /* 0x00000002ff0e7424 */ /* 0x000fc800078e00ff */
[----:B------:R-:W-:-:S04]  /*1c10*/  IMAD.WIDE R16, R16, R14, c[0x0][0x180] ;  /* 0x0000600010107625 */ /* 0x000fc800078e020e */
[----:B------:R-:W-:Y:S02]  /*1c20*/  IMAD.WIDE R14, R7, R14, c[0x0][0x178] ;  /* 0x00005e00070e7625 */ /* 0x000fe400078e020e */
[----:B------:R-:W4:Y:S04]  /*1c30*/  LDG.E.U16.CONSTANT R16, [R16.64] ;  /* 0x0000000810107981 */ /* 0x000f28000c1e9500 */
[----:B--2---:R-:W2:Y:S01]  /*1c40*/  LDG.E.U16.CONSTANT R14, [R14.64] ;  /* 0x000000080e0e7981 */ /* 0x004ea2000c1e9500 */
[----:B---3--:R-:W-:-:S04]  /*1c50*/  SHF.R.U32.HI R5, RZ, R3, R22 ;  /* 0x00000003ff057219 */ /* 0x008fc80000011616 */
[----:B------:R-:W-:-:S04]  /*1c60*/  LOP3.LUT R5, R5, 0xf, RZ, 0xc0, !PT ;  /* 0x0000000f05057812 */ /* 0x000fc800078ec0ff */
[----:B------:R-:W-:Y:S01]  /*1c70*/  IADD3 R5, R5, 0x1, RZ ;  /* 0x0000000105057810 */ /* 0x000fe20007ffe0ff */
[----:B----4-:R-:W-:-:S04]  /*1c80*/  IMAD.IADD R6, R16, 0x1, R9 ;  /* 0x0000000110067824 */ /* 0x010fc800078e0209 */
[----:B------:R-:W-:-:S04]  /*1c90*/  IMAD R18, R5, R5, RZ ;  /* 0x0000000505127224 */ /* 0x000fc800078e02ff */
[----:B------:R-:W2:Y:S02]  /*1ca0*/  I2F.F16 R5, R18 ;  /* 0x0000001200057306 */ /* 0x000ea40000200c00 */
[----:B--2---:R-:W-:-:S06]  /*1cb0*/  HMUL2 R5, R5.H0_H0, R14.H0_H0 ;  /* 0x2000000e05057232 */ /* 0x004fcc0000000800 */
.L_x_11:
[----:B-1----:R-:W1:Y:S01]  /*1cc0*/  LDS.U16 R29, [UR5+0x4] ;  /* 0x00000405ff1d7984 */ /* 0x002e620008000400 */
[C---:B-----5:R-:W-:Y:S01]  /*1cd0*/  LOP3.LUT R14, R10.reuse, 0x1f001f, RZ, 0xc0, !PT ;  /* 0x001f001f0a0e7812 */ /* 0x060fe200078ec0ff */
[----:B------:R-:W-:Y:S01]  /*1ce0*/  IMAD.MOV.U32 R18, RZ, RZ, 0x2 ;  /* 0x00000002ff127424 */ /* 0x000fe200078e00ff */
[----:B------:R-:W-:Y:S01]  /*1cf0*/  LOP3.LUT R22, R10, 0x3e003e0, RZ, 0xc0, !PT ;  /* 0x03e003e00a167812 */ /* 0x000fe200078ec0ff */
[----:B------:R-:W3:Y:S01]  /*1d00*/  LDS.U16 R23, [UR5+0x6] ;  /* 0x00000605ff177984 */ /* 0x000ee20008000400 */
[----:B------:R-:W-:Y:S01]  /*1d10*/  LOP3.LUT R14, R14, 0x64006400, RZ, 0xfc, !PT ;  /* 0x640064000e0e7812 */ /* 0x000fe200078efcff */
[--C-:B0-----:R-:W-:Y:S01]  /*1d20*/  IMAD R15, R27, c[0x0][0x18c], R0.reuse ;  /* 0x000063001b0f7a24 */ /* 0x101fe200078e0200 */
[----:B------:R-:W-:Y:S01]  /*1d30*/  LOP3.LUT R27, R22, 0x64006400, RZ, 0xfc, !PT ;  /* 0x64006400161b7812 */ /* 0x000fe200078efcff */
[----:B------:R-:W0:Y:S01]  /*1d40*/  LDS.U16 R17, [UR5+0x8] ;  /* 0x00000805ff117984 */ /* 0x000e220008000400 */
[----:B--2---:R-:W-:Y:S01]  /*1d50*/  IMAD R25, R25, c[0x0][0x18c], R0 ;  /* 0x0000630019197a24 */ /* 0x004fe200078e0200 */
[----:B------:R-:W-:Y:S01]  /*1d60*/  HADD2 R16, R14, -1040, -1040 ;  /* 0xe410e4100e107430 */ /* 0x000fe20000000000 */
[----:B------:R-:W-:Y:S01]  /*1d70*/  IMAD.WIDE R14, R15, R18, c[0x0][0x198] ;  /* 0x000066000f0e7625 */ /* 0x000fe200078e0212 */
[--C-:B------:R-:W-:Y:S01]  /*1d80*/  SHF.R.U32.HI R22, RZ, 0xa, R10.reuse ;  /* 0x0000000aff167819 */ /* 0x100fe2000001160a */
[----:B------:R-:W-:Y:S01]  /*1d90*/  UIADD3 UR4, UR4, 0x20, URZ ;  /* 0x0000002004047890 */ /* 0x000fe2000fffe03f */
[----:B------:R-:W-:Y:S01]  /*1da0*/  SHF.R.U32.HI R10, RZ, 0xf, R10 ;  /* 0x0000000fff0a7819 */ /* 0x000fe2000001160a */
[----:B------:R-:W-:Y:S01]  /*1db0*/  IMAD.MOV.U32 R26, RZ, RZ, 0x2800 ;  /* 0x00002800ff1a7424 */ /* 0x000fe200078e00ff */
[----:B------:R-:W-:Y:S01]  /*1dc0*/  HFMA2.MMA R16, R16, R5, -RZ ;  /* 0x0000000510107235 */ /* 0x000fe200001000ff */
[----:B------:R-:W-:-:S02]  /*1dd0*/  LOP3.LUT R22, R22, 0x1f001f, RZ, 0xc0, !PT ;  /* 0x001f001f16167812 */ /* 0x000fc400078ec0ff */
[----:B------:R-:W-:Y:S01]  /*1de0*/  LOP3.LUT R10, R10, 0x10001, RZ, 0xc0, !PT ;  /* 0x000100010a0a7812 */ /* 0x000fe200078ec0ff */
[----:B------:R-:W-:Y:S01]  /*1df0*/  HFMA2 R27, R27, R26.H0_H0, -48, -48 ;  /* 0xd200d2001b1b7431 */ /* 0x000fe2000004001a */
[----:B------:R-:W-:Y:S02]  /*1e00*/  LOP3.LUT R22, R22, 0x64006400, RZ, 0xfc, !PT ;  /* 0x6400640016167812 */ /* 0x000fe400078efcff */
[----:B------:R-:W-:-:S03]  /*1e10*/  IADD3 R9, R9, 0x20, RZ ;  /* 0x0000002009097810 */ /* 0x000fc60007ffe0ff */
[C---:B------:R-:W-:Y:S02]  /*1e20*/  PRMT R24, R16.reuse, 0x7610, R24 ;  /* 0x0000761010187816 */ /* 0x040fe40000000018 */
[C---:B------:R-:W-:Y:S02]  /*1e30*/  ISETP.GE.AND P0, PT, R9.reuse, c[0x0][0x1a8], PT ;  /* 0x00006a0009007a0c */ /* 0x040fe40003f06270 */
[----:B------:R-:W-:Y:S01]  /*1e40*/  ISETP.LT.AND P1, PT, R9, R4, PT ;  /* 0x000000040900720c */ /* 0x000fe20003f21270 */
[----:B------:R2:W-:Y:S01]  /*1e50*/  STG.E.U16 [R14.64], R24 ;  /* 0x000000180e007986 */ /* 0x0005e2000c101508 */
[----:B-1----:R-:W-:Y:S02]  /*1e60*/  IMAD R29, R29, c[0x0][0x18c], R0 ;  /* 0x000063001d1d7a24 */ /* 0x002fe400078e0200 */
[----:B--2---:R-:W-:Y:S01]  /*1e70*/  IMAD.WIDE R14, R25, R18, c[0x0][0x198] ;  /* 0x00006600190e7625 */ /* 0x004fe200078e0212 */
[----:B------:R-:W-:Y:S01]  /*1e80*/  PRMT R25, R16, 0x7632, R25 ;  /* 0x0000763210197816 */ /* 0x000fe20000000019 */
[----:B------:R-:W-:-:S02]  /*1e90*/  HMUL2 R16, R27, R5 ;  /* 0x000000051b107232 */ /* 0x000fc40000000000 */
[----:B------:R-:W1:Y:S01]  /*1ea0*/  LDS.U16 R27, [UR5+0xc] ;  /* 0x00000c05ff1b7984 */ /* 0x000e620008000400 */
[----:B---3--:R-:W-:Y:S02]  /*1eb0*/  IMAD R23, R23, c[0x0][0x18c], R0 ;  /* 0x0000630017177a24 */ /* 0x008fe400078e0200 */
[C---:B------:R-:W-:Y:S01]  /*1ec0*/  PRMT R24, R16.reuse, 0x7610, R24 ;  /* 0x0000761010187816 */ /* 0x040fe20000000018 */
[----:B------:R2:W-:Y:S01]  /*1ed0*/  STG.E.U16 [R14.64], R25 ;  /* 0x000000190e007986 */ /* 0x0005e2000c101508 */
[----:B------:R-:W-:Y:S01]  /*1ee0*/  PRMT R28, R16, 0x7632, R28 ;  /* 0x00007632101c7816 */ /* 0x000fe2000000001c */
[----:B------:R-:W-:Y:S01]  /*1ef0*/  HADD2 R16, R22, -1040, -1040 ;  /* 0xe410e41016107430 */ /* 0x000fe20000000000 */
[----:B0-----:R-:W-:Y:S01]  /*1f00*/  IMAD R17, R17, c[0x0][0x18c], R0 ;  /* 0x0000630011117a24 */ /* 0x001fe200078e0200 */
[----:B------:R-:W0:Y:S04]  /*1f10*/  LDS.U16 R25, [UR5+0xe] ;  /* 0x00000e05ff197984 */ /* 0x000e280008000400 */
[----:B------:R-:W-:Y:S01]  /*1f20*/  HFMA2.MMA R16, R16, R5, -RZ ;  /* 0x0000000510107235 */ /* 0x000fe200001000ff */
[----:B--2---:R-:W-:-:S02]  /*1f30*/  IMAD.WIDE R14, R29, R18, c[0x0][0x198] ;  /* 0x000066001d0e7625 */ /* 0x004fc400078e0212 */
[----:B------:R-:W2:Y:S04]  /*1f40*/  LDS.U16 R29, [UR5+0xa] ;  /* 0x00000a05ff1d7984 */ /* 0x000ea80008000400 */
[----:B------:R3:W-:Y:S02]  /*1f50*/  STG.E.U16 [R14.64], R24 ;  /* 0x000000180e007986 */ /* 0x0007e4000c101508 */
[----:B---3--:R-:W-:Y:S01]  /*1f60*/  IMAD.WIDE R14, R23, R18, c[0x0][0x198] ;  /* 0x00006600170e7625 */ /* 0x008fe200078e0212 */
[----:B------:R-:W-:Y:S01]  /*1f70*/  PRMT R24, R16, 0x7610, R24 ;  /* 0x0000761010187816 */ /* 0x000fe20000000018 */
[----:B------:R-:W3:Y:S04]  /*1f80*/  LDS.U16 R23, [UR5+0x10] ;  /* 0x00001005ff177984 */ /* 0x000ee80008000400 */
[----:B------:R4:W-:Y:S01]  /*1f90*/  STG.E.U16 [R14.64], R28 ;  /* 0x0000001c0e007986 */ /* 0x0009e2000c101508 */
[----:B-1----:R-:W-:-:S02]  /*1fa0*/  IMAD R27, R27, c[0x0][0x18c], R0 ;  /* 0x000063001b1b7a24 */ /* 0x002fc400078e0200 */
[----:B0-----:R-:W-:Y:S02]  /*1fb0*/  IMAD R25, R25, c[0x0][0x18c], R0 ;  /* 0x0000630019197a24 */ /* 0x001fe400078e0200 */
[-C--:B----4-:R-:W-:Y:S01]  /*1fc0*/  IMAD.WIDE R14, R17, R18.reuse, c[0x0][0x198] ;  /* 0x00006600110e7625 */ /* 0x090fe200078e0212 */
[----:B------:R-:W-:Y:S02]  /*1fd0*/  LOP3.LUT R17, R20, 0x1f001f, RZ, 0xc0, !PT ;  /* 0x001f001f14117812 */ /* 0x000fe400078ec0ff */
[----:B------:R-:W-:Y:S02]  /*1fe0*/  PRMT R28, R16, 0x7632, R28 ;  /* 0x00007632101c7816 */ /* 0x000fe4000000001c */
[----:B------:R-:W-:Y:S01]  /*1ff0*/  LOP3.LUT R22, R17, 0x64006400, RZ, 0xfc, !PT ;  /* 0x6400640011167812 */ /* 0x000fe200078efcff */
[----:B--2---:R-:W-:Y:S01]  /*2000*/  IMAD R29, R29, c[0x0][0x18c], R0 ;  /* 0x000063001d1d7a24 */ /* 0x004fe200078e0200 */
[----:B------:R-:W0:Y:S03]  /*2010*/  LDS.U16 R17, [UR5+0x12] ;  /* 0x00001205ff117984 */ /* 0x000e260008000400 */
[----:B------:R-:W-:Y:S01]  /*2020*/  HADD2 R22, R22, -1040, -1040 ;  /* 0xe410e41016167430 */ /* 0x000fe20000000000 */
[----:B------:R1:W-:Y:S03]  /*2030*/  STG.E.U16 [R14.64], R24 ;  /* 0x000000180e007986 */ /* 0x0003e6000c101508 */
[----:B------:R-:W-:Y:S01]  /*2040*/  HMUL2 R16, R22, R5 ;  /* 0x0000000516107232 */ /* 0x000fe20000000000 */
[----:B------:R-:W-:Y:S01]  /*2050*/  LOP3.LUT R22, R20, 0x3e003e0, RZ, 0xc0, !PT ;  /* 0x03e003e014167812 */ /* 0x000fe200078ec0ff */
[----:B-1----:R-:W-:-:S03]  /*2060*/  IMAD.WIDE R14, R29, R18, c[0x0][0x198] ;  /* 0x000066001d0e7625 */ /* 0x002fc600078e0212 */
[----:B------:R-:W-:Y:S01]  /*2070*/  PRMT R24, R16, 0x7610, R24 ;  /* 0x0000761010187816 */ /* 0x000fe20000000018 */
[----:B------:R-:W1:Y:S01]  /*2080*/  LDS.U16 R29, [UR5+0x14] ;  /* 0x00001405ff1d7984 */ /* 0x000e620008000400 */
[----:B---3--:R-:W-:-:S03]  /*2090*/  IMAD R23, R23, c[0x0][0x18c], R0 ;  /* 0x0000630017177a24 */ /* 0x008fc600078e0200 */
[----:B------:R2:W-:Y:S02]  /*20a0*/  STG.E.U16 [R14.64], R28 ;  /* 0x0000001c0e007986 */ /* 0x0005e4000c101508 */
[----:B--2---:R-:W-:Y:S01]  /*20b0*/  IMAD.WIDE R14, R27, R18, c[0x0][0x198] ;  /* 0x000066001b0e7625 */ /* 0x004fe200078e0212 */
[----:B------:R-:W-:Y:S02]  /*20c0*/  LOP3.LUT R27, R22, 0x64006400, RZ, 0xfc, !PT ;  /* 0x64006400161b7812 */ /* 0x000fe400078efcff */
[----:B------:R-:W-:Y:S02]  /*20d0*/  SHF.R.U32.HI R22, RZ, 0xa, R20 ;  /* 0x0000000aff167819 */ /* 0x000fe40000011614 */
[----:B------:R2:W-:Y:S01]  /*20e0*/  STG.E.U16 [R14.64], R24 ;  /* 0x000000180e007986 */ /* 0x0005e2000c101508 */
[----:B------:R-:W-:Y:S01]  /*20f0*/  HFMA2 R27, R27, R26.H0_H0, -48, -48 ;  /* 0xd200d2001b1b7431 */ /* 0x000fe2000004001a */
[----:B0-----:R-:W-:Y:S01]  /*2100*/  IMAD R17, R17, c[0x0][0x18c], R0 ;  /* 0x0000630011117a24 */ /* 0x001fe200078e0200 */
[----:B------:R-:W-:-:S04]  /*2110*/  LOP3.LUT R22, R22, 0x1f001f, RZ, 0xc0, !PT ;  /* 0x001f001f16167812 */ /* 0x000fc800078ec0ff */
[----:B------:R-:W-:Y:S01]  /*2120*/  LOP3.LUT R22, R22, 0x64006400, RZ, 0xfc, !PT ;  /* 0x6400640016167812 */ /* 0x000fe200078efcff */
[----:B--2---:R-:W-:Y:S01]  /*2130*/  IMAD.WIDE R14, R25, R18, c[0x0][0x198] ;  /* 0x00006600190e7625 */ /* 0x004fe200078e0212 */
[----:B------:R-:W-:Y:S01]  /*2140*/  PRMT R25, R16, 0x7632, R25 ;  /* 0x0000763210197816 */ /* 0x000fe20000000019 */
[----:B------:R-:W-:Y:S02]  /*2150*/  HFMA2.MMA R16, R27, R5, -RZ ;  /* 0x000000051b107235 */ /* 0x000fe400001000ff */
[----:B------:R-:W0:Y:S01]  /*2160*/  LDS.U16 R27, [UR5+0x16] ;  /* 0x00001605ff1b7984 */ /* 0x000e220008000400 */
[----:B-1----:R-:W-:-:S03]  /*2170*/  IMAD R29, R29, c[0x0][0x18c], R0 ;  /* 0x000063001d1d7a24 */ /* 0x002fc600078e0200 */
[----:B------:R1:W-:Y:S04]  /*2180*/  STG.E.U16 [R14.64], R25 ;  /* 0x000000190e007986 */ /* 0x0003e8000c101508 */
[C---:B------:R-:W-:Y:S01]  /*2190*/  PRMT R24, R16.reuse, 0x7610, R24 ;  /* 0x0000761010187816 */ /* 0x040fe20000000018 */
[----:B------:R-:W2:Y:S01]  /*21a0*/  LDS.U16 R25, [UR5+0x1a] ;  /* 0x00001a05ff197984 */ /* 0x000ea20008000400 */
[----:B------:R-:W-:Y:S01]  /*21b0*/  PRMT R28, R16, 0x7632, R28 ;  /* 0x00007632101c7816 */ /* 0x000fe2000000001c */
[----:B------:R-:W-:Y:S01]  /*21c0*/  HADD2 R16, R22, -1040, -1040 ;  /* 0xe410e41016107430 */ /* 0x000fe20000000000 */
[----:B------:R-:W-:-:S03]  /*21d0*/  LOP3.LUT R22, R19, 0x1f001f, RZ, 0xc0, !PT ;  /* 0x001f001f13167812 */ /* 0x000fc600078ec0ff */
[----:B------:R-:W-:Y:S01]  /*21e0*/  HMUL2 R16, R16, R5 ;  /* 0x0000000510107232 */ /* 0x000fe20000000000 */
[-C--:B-1----:R-:W-:Y:S02]  /*21f0*/  IMAD.WIDE R14, R23, R18.reuse, c[0x0][0x198] ;  /* 0x00006600170e7625 */ /* 0x082fe400078e0212 */
[----:B------:R-:W1:Y:S04]  /*2200*/  LDS.U16 R23, [UR5+0x18] ;  /* 0x00001805ff177984 */ /* 0x000e680008000400 */
[----:B------:R3:W-:Y:S02]  /*2210*/  STG.E.U16 [R14.64], R24 ;  /* 0x000000180e007986 */ /* 0x0007e4000c101508 */
[----:B---3--:R-:W-:Y:S01]  /*2220*/  IMAD.WIDE R14, R17, R18, c[0x0][0x198] ;  /* 0x00006600110e7625 */ /* 0x008fe200078e0212 */
[----:B------:R-:W-:Y:S01]  /*2230*/  LOP3.LUT R24, R22, 0x64006400, RZ, 0xfc, !PT ;  /* 0x6400640016187812 */ /* 0x000fe200078efcff */
[----:B------:R-:W3:Y:S04]  /*2240*/  LDS.U16 R17, [UR5+0x1c] ;  /* 0x00001c05ff117984 */ /* 0x000ee80008000400 */
[----:B------:R4:W-:Y:S01]  /*2250*/  STG.E.U16 [R14.64], R28 ;  /* 0x0000001c0e007986 */ /* 0x0009e2000c101508 */
[----:B0-----:R-:W-:Y:S01]  /*2260*/  IMAD R27, R27, c[0x0][0x18c], R0 ;  /* 0x000063001b1b7a24 */ /* 0x001fe200078e0200 */
[----:B------:R-:W-:-:S02]  /*2270*/  HADD2 R24, R24, -1040, -1040 ;  /* 0xe410e41018187430 */ /* 0x000fc40000000000 */
[----:B------:R-:W0:Y:S01]  /*2280*/  LDS.U16 R22, [UR5+0x1e] ;  /* 0x00001e05ff167984 */ /* 0x000e220008000400 */
[----:B--2---:R-:W-:Y:S02]  /*2290*/  IMAD R25, R25, c[0x0][0x18c], R0 ;  /* 0x0000630019197a24 */ /* 0x004fe400078e0200 */
[----:B----4-:R-:W-:Y:S01]  /*22a0*/  IMAD.WIDE R14, R29, R18, c[0x0][0x198] ;  /* 0x000066001d0e7625 */ /* 0x010fe200078e0212 */
[----:B------:R-:W-:-:S04]  /*22b0*/  PRMT R28, R16, 0x7632, R28 ;  /* 0x00007632101c7816 */ /* 0x000fc8000000001c */
[----:B------:R2:W-:Y:S01]  /*22c0*/  STG.E.U16 [R14.64], R16 ;  /* 0x000000100e007986 */ /* 0x0005e2000c101508 */
[--C-:B-1----:R-:W-:Y:S02]  /*22d0*/  IMAD R23, R23, c[0x0][0x18c], R0.reuse ;  /* 0x0000630017177a24 */ /* 0x102fe400078e0200 */
[----:B--2---:R-:W-:Y:S01]  /*22e0*/  IMAD.WIDE R14, R27, R18, c[0x0][0x198] ;  /* 0x000066001b0e7625 */ /* 0x004fe200078e0212 */
[----:B------:R-:W-:Y:S02]  /*22f0*/  HFMA2.MMA R16, R24, R5, -RZ ;  /* 0x0000000518107235 */ /* 0x000fe400001000ff */
[----:B------:R-:W1:Y:S04]  /*2300*/  LDS.U16 R24, [UR5+0x20] ;  /* 0x00002005ff187984 */ /* 0x000e680008000400 */
[----:B------:R2:W-:Y:S01]  /*2310*/  STG.E.U16 [R14.64], R28 ;  /* 0x0000001c0e007986 */ /* 0x0005e2000c101508 */
[----:B---3--:R-:W-:-:S03]  /*2320*/  IMAD R17, R17, c[0x0][0x18c], R0 ;  /* 0x0000630011117a24 */ /* 0x008fc600078e0200 */
[----:B------:R-:W-:Y:S01]  /*2330*/  PRMT R29, R16, 0x7632, R29 ;  /* 0x00007632101d7816 */ /* 0x000fe2000000001d */
[----:B0-----:R-:W-:Y:S02]  /*2340*/  IMAD R27, R22, c[0x0][0x18c], R0 ;  /* 0x00006300161b7a24 */ /* 0x001fe400078e0200 */
[----:B------:R-:W0:Y:S01]  /*2350*/  LDS.U16 R22, [UR5+0x26] ;  /* 0x00002605ff167984 */ /* 0x000e220008000400 */
[----:B--2---:R-:W-:Y:S01]  /*2360*/  IMAD.WIDE R14, R23, R18, c[0x0][0x198] ;  /* 0x00006600170e7625 */ /* 0x004fe200078e0212 */
[----:B------:R-:W-:-:S04]  /*2370*/  LOP3.LUT R23, R19, 0x3e003e0, RZ, 0xc0, !PT ;  /* 0x03e003e013177812 */ /* 0x000fc800078ec0ff */
[----:B------:R2:W-:Y:S01]  /*2380*/  STG.E.U16 [R14.64], R16 ;  /* 0x000000100e007986 */ /* 0x0005e2000c101508 */
[----:B------:R-:W-:-:S03]  /*2390*/  LOP3.LUT R23, R23, 0x64006400, RZ, 0xfc, !PT ;  /* 0x6400640017177812 */ /* 0x000fc600078efcff */
[----:B------:R-:W3:Y:S02]  /*23a0*/  LDS.U16 R16, [UR5+0x22] ;  /* 0x00002205ff107984 */ /* 0x000ee40008000400 */
[----:B------:R-:W-:-:S04]  /*23b0*/  HFMA2 R23, R23, R26.H0_H0, -48, -48 ;  /* 0xd200d20017177431 */ /* 0x000fc8000004001a */
[----:B------:R-:W-:Y:S01]  /*23c0*/  HMUL2 R23, R23, R5 ;  /* 0x0000000517177232 */ /* 0x000fe20000000000 */
[----:B--2---:R-:W-:Y:S01]  /*23d0*/  IMAD.WIDE R14, R25, R18, c[0x0][0x198] ;  /* 0x00006600190e7625 */ /* 0x004fe200078e0212 */
[----:B------:R-:W-:-:S03]  /*23e0*/  SHF.R.U32.HI R25, RZ, 0xa, R19 ;  /* 0x0000000aff197819 */ /* 0x000fc60000011613 */
[----:B------:R-:W-:Y:S01]  /*23f0*/  PRMT R28, R23, 0x7632, R28 ;  /* 0x00007632171c7816 */ /* 0x000fe2000000001c */
[----:B------:R2:W-:Y:S01]  /*2400*/  STG.E.U16 [R14.64], R29 ;  /* 0x0000001d0e007986 */ /* 0x0005e2000c101508 */
[----:B------:R-:W-:Y:S02]  /*2410*/  LOP3.LUT R25, R25, 0x1f001f, RZ, 0xc0, !PT ;  /* 0x001f001f19197812 */ /* 0x000fe400078ec0ff */
[----:B------:R-:W-:Y:S02]  /*2420*/  SHF.R.U32.HI R19, RZ, 0xd, R19 ;  /* 0x0000000dff137819 */ /* 0x000fe40000011613 */
[----:B------:R-:W-:Y:S01]  /*2430*/  LOP3.LUT R25, R25, 0x64006400, RZ, 0xfc, !PT ;  /* 0x6400640019197812 */ /* 0x000fe200078efcff */
[----:B--2---:R-:W-:Y:S02]  /*2440*/  IMAD.WIDE R14, R17, R18, c[0x0][0x198] ;  /* 0x00006600110e7625 */ /* 0x004fe400078e0212 */
[----:B------:R-:W2:Y:S02]  /*2450*/  LDS.U16 R17, [UR5+0x24] ;  /* 0x00002405ff117984 */ /* 0x000ea40008000400 */
[----:B-1----:R-:W-:-:S02]  /*2460*/  IMAD R29, R24, c[0x0][0x18c], R0 ;  /* 0x00006300181d7a24 */ /* 0x002fc400078e0200 */
[----:B------:R1:W-:Y:S01]  /*2470*/  STG.E.U16 [R14.64], R23 ;  /* 0x000000170e007986 */ /* 0x0003e2000c101508 */
[----:B0-----:R-:W-:-:S03]  /*2480*/  IMAD R22, R22, c[0x0][0x18c], R0 ;  /* 0x0000630016167a24 */ /* 0x001fc600078e0200 */
[----:B------:R-:W0:Y:S04]  /*2490*/  LDS.U16 R23, [UR5+0x28] ;  /* 0x00002805ff177984 */ /* 0x000e280008000400 */
[----:B------:R-:W4:Y:S01]  /*24a0*/  LDS.U16 R24, [UR5+0x2a] ;  /* 0x00002a05ff187984 */ /* 0x000f220008000400 */
[----:B-1----:R-:W-:Y:S01]  /*24b0*/  IMAD.WIDE R14, R27, R18, c[0x0][0x198] ;  /* 0x000066001b0e7625 */ /* 0x002fe200078e0212 */
[----:B------:R-:W-:Y:S01]  /*24c0*/  HADD2 R27, R25, -1040, -1040 ;  /* 0xe410e410191b7430 */ /* 0x000fe20000000000 */
[----:B------:R-:W-:-:S03]  /*24d0*/  LOP3.LUT R25, R11, 0x1f001f, RZ, 0xc0, !PT ;  /* 0x001f001f0b197812 */ /* 0x000fc600078ec0ff */
[----:B------:R1:W-:Y:S01]  /*24e0*/  STG.E.U16 [R14.64], R28 ;  /* 0x0000001c0e007986 */ /* 0x0003e2000c101508 */
[----:B------:R-:W-:Y:S01]  /*24f0*/  LOP3.LUT R25, R25, 0x64006400, RZ, 0xfc, !PT ;  /* 0x6400640019197812 */ /* 0x000fe200078efcff */
[----:B------:R-:W-:-:S04]  /*2500*/  HFMA2.MMA R27, R27, R5, -RZ ;  /* 0x000000051b1b7235 */ /* 0x000fc800001000ff */
[----:B------:R-:W-:-:S04]  /*2510*/  HADD2 R25, R25, -1040, -1040 ;  /* 0xe410e41019197430 */ /* 0x000fc80000000000 */
[----:B------:R-:W-:Y:S01]  /*2520*/  HMUL2 R25, R25, R5 ;  /* 0x0000000519197232 */ /* 0x000fe20000000000 */
[----:B-1----:R-:W-:Y:S01]  /*2530*/  IMAD.WIDE R14, R29, R18, c[0x0][0x198] ;  /* 0x000066001d0e7625 */ /* 0x002fe200078e0212 */
[----:B------:R-:W-:-:S03]  /*2540*/  LOP3.LUT R28, R11, 0x3e003e0, RZ, 0xc0, !PT ;  /* 0x03e003e00b1c7812 */ /* 0x000fc600078ec0ff */
[--C-:B---3--:R-:W-:Y:S01]  /*2550*/  IMAD R29, R16, c[0x0][0x18c], R0.reuse ;  /* 0x00006300101d7a24 */ /* 0x108fe200078e0200 */
[----:B------:R1:W-:Y:S01]  /*2560*/  STG.E.U16 [R14.64], R27 ;  /* 0x0000001b0e007986 */ /* 0x0003e2000c101508 */
[----:B--2---:R-:W-:-:S04]  /*2570*/  IMAD R17, R17, c[0x0][0x18c], R0 ;  /* 0x0000630011117a24 */ /* 0x004fc800078e0200 */
[----:B------:R-:W-:Y:S01]  /*2580*/  IMAD.WIDE R16, R17, R18, c[0x0][0x198] ;  /* 0x0000660011107625 */ /* 0x000fe200078e0212 */
[----:B-1----:R-:W-:-:S03]  /*2590*/  PRMT R27, R27, 0x7632, R27 ;  /* 0x000076321b1b7816 */ /* 0x002fc6000000001b */
[----:B------:R-:W-:Y:S01]  /*25a0*/  IMAD.WIDE R14, R29, R18, c[0x0][0x198] ;  /* 0x000066001d0e7625 */ /* 0x000fe200078e0212 */
[----:B------:R-:W-:Y:S02]  /*25b0*/  LOP3.LUT R29, R28, 0x64006400, RZ, 0xfc, !PT ;  /* 0x640064001c1d7812 */ /* 0x000fe400078efcff */
[----:B------:R-:W-:Y:S02]  /*25c0*/  PRMT R28, R25, 0x7632, R28 ;  /* 0x00007632191c7816 */ /* 0x000fe4000000001c */
[----:B------:R1:W-:Y:S01]  /*25d0*/  STG.E.U16 [R14.64], R27 ;  /* 0x0000001b0e007986 */ /* 0x0003e2000c101508 */
[----:B------:R-:W-:-:S03]  /*25e0*/  HFMA2 R29, R29, R26.H0_H0, -48, -48 ;  /* 0xd200d2001d1d7431 */ /* 0x000fc6000004001a */
[----:B------:R0:W-:Y:S04]  /*25f0*/  STG.E.U16 [R16.64], R25 ;  /* 0x0000001910007986 */ /* 0x0001e8000c101508 */
[----:B------:R-:W2:Y:S04]  /*2600*/  LDS.U16 R16, [UR5+0x2c] ;  /* 0x00002c05ff107984 */ /* 0x000ea80008000400 */
[----:B------:R-:W3:Y:S01]  /*2610*/  LDS.U16 R17, [UR5+0x2e] ;  /* 0x00002e05ff117984 */ /* 0x000ee20008000400 */
[----:B-1----:R-:W-:-:S03]  /*2620*/  IMAD.WIDE R14, R22, R18, c[0x0][0x198] ;  /* 0x00006600160e7625 */ /* 0x002fc600078e0212 */
[----:B------:R-:W1:Y:S01]  /*2630*/  LDS.U16 R22, [UR5+0x30] ;  /* 0x00003005ff167984 */ /* 0x000e620008000400 */
[--C-:B0-----:R-:W-:Y:S01]  /*2640*/  IMAD R25, R23, c[0x0][0x18c], R0.reuse ;  /* 0x0000630017197a24 */ /* 0x101fe200078e0200 */
[----:B------:R-:W-:Y:S01]  /*2650*/  HFMA2.MMA R23, R29, R5, -RZ ;  /* 0x000000051d177235 */ /* 0x000fe200001000ff */
[----:B----4-:R-:W-:Y:S01]  /*2660*/  IMAD R27, R24, c[0x0][0x18c], R0 ;  /* 0x00006300181b7a24 */ /* 0x010fe200078e0200 */
[----:B------:R0:W-:Y:S02]  /*2670*/  STG.E.U16 [R14.64], R28 ;  /* 0x0000001c0e007986 */ /* 0x0001e4000c101508 */
[----:B0-----:R-:W-:Y:S01]  /*2680*/  IMAD.WIDE R14, R25, R18, c[0x0][0x198] ;  /* 0x00006600190e7625 */ /* 0x001fe200078e0212 */
[----:B------:R-:W-:-:S05]  /*2690*/  SHF.R.U32.HI R25, RZ, 0xa, R11 ;  /* 0x0000000aff197819 */ /* 0x000fca000001160b */
[----:B------:R-:W-:Y:S02]  /*26a0*/  PRMT R28, R23, 0x7632, R28 ;  /* 0x00007632171c7816 */ /* 0x000fe4000000001c */
[----:B------:R-:W-:Y:S01]  /*26b0*/  LOP3.LUT R25, R25, 0x1f001f, RZ, 0xc0, !PT ;  /* 0x001f001f19197812 */ /* 0x000fe200078ec0ff */
[----:B------:R0:W-:Y:S03]  /*26c0*/  STG.E.U16 [R14.64], R23 ;  /* 0x000000170e007986 */ /* 0x0001e6000c101508 */
[----:B------:R-:W-:-:S05]  /*26d0*/  LOP3.LUT R25, R25, 0x64006400, RZ, 0xfc, !PT ;  /* 0x6400640019197812 */ /* 0x000fca00078efcff */
[----:B------:R-:W-:Y:S01]  /*26e0*/  HADD2 R25, R25, -1040, -1040 ;  /* 0xe410e41019197430 */ /* 0x000fe20000000000 */
[----:B0-----:R-:W-:Y:S01]  /*26f0*/  LOP3.LUT R23, R21, 0x1f001f, RZ, 0xc0, !PT ;  /* 0x001f001f15177812 */ /* 0x001fe200078ec0ff */
[----:B------:R-:W-:-:S03]  /*2700*/  IMAD.WIDE R14, R27, R18, c[0x0][0x198] ;  /* 0x000066001b0e7625 */ /* 0x000fc600078e0212 */
[----:B------:R-:W-:Y:S01]  /*2710*/  LOP3.LUT R24, R23, 0x64006400, RZ, 0xfc, !PT ;  /* 0x6400640017187812 */ /* 0x000fe200078efcff */
[--C-:B--2---:R-:W-:Y:S01]  /*2720*/  IMAD R27, R16, c[0x0][0x18c], R0.reuse ;  /* 0x00006300101b7a24 */ /* 0x104fe200078e0200 */
[----:B------:R-:W0:Y:S01]  /*2730*/  LDS.U16 R23, [UR5+0x32] ;  /* 0x00003205ff177984 */ /* 0x000e220008000400 */
[----:B------:R-:W-:Y:S01]  /*2740*/  HMUL2 R16, R25, R5 ;  /* 0x0000000519107232 */ /* 0x000fe20000000000 */
[----:B---3--:R-:W-:Y:S01]  /*2750*/  IMAD R17, R17, c[0x0][0x18c], R0 ;  /* 0x0000630011117a24 */ /* 0x008fe200078e0200 */
[----:B------:R-:W-:Y:S01]  /*2760*/  HADD2 R25, R24, -1040, -1040 ;  /* 0xe410e41018197430 */ /* 0x000fe20000000000 */
[----:B------:R2:W-:Y:S02]  /*2770*/  STG.E.U16 [R14.64], R28 ;  /* 0x0000001c0e007986 */ /* 0x0005e4000c101508 */
[C---:B------:R-:W-:Y:S02]  /*2780*/  PRMT R29, R16.reuse, 0x7610, R29 ;  /* 0x00007610101d7816 */ /* 0x040fe4000000001d */
[----:B------:R-:W3:Y:S01]  /*2790*/  LDS.U16 R24, [UR5+0x34] ;  /* 0x00003405ff187984 */ /* 0x000ee20008000400 */
[----:B------:R-:W-:Y:S01]  /*27a0*/  HFMA2.MMA R25, R25, R5, -RZ ;  /* 0x0000000519197235 */ /* 0x000fe200001000ff */
[----:B--2---:R-:W-:Y:S01]  /*27b0*/  IMAD.WIDE R14, R27, R18, c[0x0][0x198] ;  /* 0x000066001b0e7625 */ /* 0x004fe200078e0212 */
[----:B------:R-:W-:-:S03]  /*27c0*/  PRMT R28, R16, 0x7632, R28 ;  /* 0x00007632101c7816 */ /* 0x000fc6000000001c */
[----:B-1----:R-:W-:Y:S01]  /*27d0*/  IMAD R27, R22, c[0x0][0x18c], R0 ;  /* 0x00006300161b7a24 */ /* 0x002fe200078e0200 */
[----:B------:R1:W-:Y:S04]  /*27e0*/  STG.E.U16 [R14.64], R29 ;  /* 0x0000001d0e007986 */ /* 0x0003e8000c101508 */
[----:B------:R-:W-:Y:S01]  /*27f0*/  LDS.U16 R22, [UR5+0x3e] ;  /* 0x00003e05ff167984 */ /* 0x000fe20008000400 */
[----:B-1----:R-:W-:-:S04]  /*2800*/  IMAD.WIDE R14, R17, R18, c[0x0][0x198] ;  /* 0x00006600110e7625 */ /* 0x002fc800078e0212 */
[----:B------:R-:W-:Y:S01]  /*2810*/  IMAD.WIDE R16, R27, R18, c[0x0][0x198] ;  /* 0x000066001b107625 */ /* 0x000fe200078e0212 */
[----:B------:R-:W-:Y:S01]  /*2820*/  STG.E.U16 [R14.64], R28 ;  /* 0x0000001c0e007986 */ /* 0x000fe2000c101508 */
[----:B------:R-:W-:Y:S02]  /*2830*/  SHF.R.U32.HI R27, RZ, 0xe, R20 ;  /* 0x0000000eff1b7819 */ /* 0x000fe40000011614 */
[----:B0-----:R-:W-:Y:S01]  /*2840*/  IMAD R23, R23, c[0x0][0x18c], R0 ;  /* 0x0000630017177a24 */ /* 0x001fe200078e0200 */
[----:B------:R-:W0:Y:S01]  /*2850*/  LDS.U16 R14, [UR5+0x38] ;  /* 0x00003805ff0e7984 */ /* 0x000e220008000400 */
[----:B------:R-:W-:Y:S02]  /*2860*/  LOP3.LUT R20, R10, 0x20002, R27, 0xf8, !PT ;  /* 0x000200020a147812 */ /* 0x000fe400078ef81b */
[----:B------:R-:W-:Y:S01]  /*2870*/  LOP3.LUT R10, R21, 0x3e003e0, RZ, 0xc0, !PT ;  /* 0x03e003e0150a7812 */ /* 0x000fe200078ec0ff */
[----:B------:R-:W-:Y:S01]  /*2880*/  STG.E.U16 [R16.64], R25 ;  /* 0x0000001910007986 */ /* 0x000fe2000c101508 */
[----:B------:R-:W-:-:S02]  /*2890*/  LOP3.LUT R19, R20, 0x40004, R19, 0xf8, !PT ;  /* 0x0004000414137812 */ /* 0x000fc400078ef813 */
[----:B------:R-:W-:Y:S01]  /*28a0*/  SHF.R.U32.HI R20, RZ, 0xc, R11 ;  /* 0x0000000cff147819 */ /* 0x000fe2000001160b */
[----:B------:R-:W1:Y:S01]  /*28b0*/  LDS.U16 R15, [UR5+0x36] ;  /* 0x00003605ff0f7984 */ /* 0x000e620008000400 */
[----:B------:R-:W-:Y:S02]  /*28c0*/  LOP3.LUT R11, R10, 0x64006400, RZ, 0xfc, !PT ;  /* 0x640064000a0b7812 */ /* 0x000fe400078efcff */
[----:B------:R-:W-:Y:S01]  /*28d0*/  LOP3.LUT R20, R19, 0x80008, R20, 0xf8, !PT ;  /* 0x0008000813147812 */ /* 0x000fe200078ef814 */
[----:B------:R-:W2:Y:S02]  /*28e0*/  LDS.U16 R17, [UR5+0x3a] ;  /* 0x00003a05ff117984 */ /* 0x000ea40008000400 */
[----:B------:R-:W-:Y:S01]  /*28f0*/  HFMA2 R19, R11, R26.H0_H0, -48, -48 ;  /* 0xd200d2000b137431 */ /* 0x000fe2000004001a */
[----:B------:R-:W-:Y:S01]  /*2900*/  IMAD.WIDE R10, R23, R18, c[0x0][0x198] ;  /* 0x00006600170a7625 */ /* 0x000fe200078e0212 */
[----:B------:R-:W4:Y:S01]  /*2910*/  LDS.U16 R16, [UR5+0x3c] ;  /* 0x00003c05ff107984 */ /* 0x000f220008000400 */
[----:B------:R-:W-:Y:S01]  /*2920*/  PRMT R26, R25, 0x7632, R26 ;  /* 0x00007632191a7816 */ /* 0x000fe2000000001a */
[----:B------:R-:W-:Y:S01]  /*2930*/  HMUL2 R19, R19, R5 ;  /* 0x0000000513137232 */ /* 0x000fe20000000000 */
[----:B---3--:R-:W-:-:S03]  /*2940*/  IMAD R23, R24, c[0x0][0x18c], R0 ;  /* 0x0000630018177a24 */ /* 0x008fc600078e0200 */
[----:B------:R3:W-:Y:S02]  /*2950*/  STG.E.U16 [R10.64], R26 ;  /* 0x0000001a0a007986 */ /* 0x0007e4000c101508 */
[----:B---3--:R-:W-:Y:S01]  /*2960*/  IMAD.WIDE R10, R23, R18, c[0x0][0x198] ;  /* 0x00006600170a7625 */ /* 0x008fe200078e0212 */
[--C-:B------:R-:W-:Y:S02]  /*2970*/  SHF.R.U32.HI R23, RZ, 0xb, R21.reuse ;  /* 0x0000000bff177819 */ /* 0x100fe40000011615 */
[----:B------:R-:W-:Y:S02]  /*2980*/  SHF.R.U32.HI R21, RZ, 0xa, R21 ;  /* 0x0000000aff157819 */ /* 0x000fe40000011615 */
[----:B------:R-:W-:Y:S01]  /*2990*/  LOP3.LUT R20, R20, 0x100010, R23, 0xf8, !PT ;  /* 0x0010001014147812 */ /* 0x000fe200078ef817 */
[--C-:B0-----:R-:W-:Y:S01]  /*29a0*/  IMAD R27, R14, c[0x0][0x18c], R0.reuse ;  /* 0x000063000e1b7a24 */ /* 0x101fe200078e0200 */
[----:B------:R-:W-:Y:S01]  /*29b0*/  LOP3.LUT R21, R21, 0x1f001f, RZ, 0xc0, !PT ;  /* 0x001f001f15157812 */ /* 0x000fe200078ec0ff */
[--C-:B------:R-:W-:Y:S01]  /*29c0*/  IMAD R23, R22, c[0x0][0x18c], R0.reuse ;  /* 0x0000630016177a24 */ /* 0x100fe200078e0200 */
[----:B------:R0:W-:Y:S02]  /*29d0*/  STG.E.U16 [R10.64], R19 ;  /* 0x000000130a007986 */ /* 0x0001e4000c101508 */
[----:B------:R-:W-:Y:S01]  /*29e0*/  LOP3.LUT R14, R21, 0x64006400, RZ, 0xfc, !PT ;  /* 0x64006400150e7812 */ /* 0x000fe200078efcff */
[----:B-1----:R-:W-:-:S04]  /*29f0*/  IMAD R25, R15, c[0x0][0x18c], R0 ;  /* 0x000063000f197a24 */ /* 0x002fc800078e0200 */
[----:B------:R-:W-:Y:S01]  /*2a00*/  HADD2 R22, R14, -1040, -1040 ;  /* 0xe410e4100e167430 */ /* 0x000fe20000000000 */
[----:B--2---:R-:W-:Y:S02]  /*2a10*/  IMAD R15, R17, c[0x0][0x18c], R0 ;  /* 0x00006300110f7a24 */ /* 0x004fe400078e0200 */
[----:B0-----:R-:W-:-:S04]  /*2a20*/  IMAD.WIDE R10, R27, R18, c[0x0][0x198] ;  /* 0x000066001b0a7625 */ /* 0x001fc800078e0212 */
[----:B----4-:R-:W-:Y:S01]  /*2a30*/  IMAD R17, R16, c[0x0][0x18c], R0 ;  /* 0x0000630010117a24 */ /* 0x010fe200078e0200 */
[----:B------:R-:W-:Y:S01]  /*2a40*/  LOP3.LUT R16, R20, 0x64006400, RZ, 0xfc, !PT ;  /* 0x6400640014107812 */ /* 0x000fe200078efcff */
[----:B------:R-:W-:Y:S01]  /*2a50*/  IMAD.WIDE R20, R25, R18, c[0x0][0x198] ;  /* 0x0000660019147625 */ /* 0x000fe200078e0212 */
[----:B------:R-:W-:-:S03]  /*2a60*/  HFMA2.MMA R25, R22, R5, -RZ ;  /* 0x0000000516197235 */ /* 0x000fc600001000ff */
[----:B------:R-:W-:Y:S01]  /*2a70*/  HADD2 R24, R16, -1040, -1040 ;  /* 0xe410e41010187430 */ /* 0x000fe20000000000 */
[----:B------:R-:W-:-:S03]  /*2a80*/  IMAD.WIDE R14, R15, R18, c[0x0][0x198] ;  /* 0x000066000f0e7625 */ /* 0x000fc600078e0212 */
[----:B------:R-:W-:Y:S01]  /*2a90*/  HMUL2 R24, R24, R5 ;  /* 0x0000000518187232 */ /* 0x000fe20000000000 */
[----:B------:R-:W-:-:S04]  /*2aa0*/  IMAD.WIDE R16, R17, R18, c[0x0][0x198] ;  /* 0x0000660011107625 */ /* 0x000fc800078e0212 */
[----:B------:R-:W-:Y:S01]  /*2ab0*/  IMAD.WIDE R22, R23, R18, c[0x0][0x198] ;  /* 0x0000660017167625 */ /* 0x000fe200078e0212 */
[----:B------:R-:W-:Y:S02]  /*2ac0*/  PRMT R18, R19, 0x7632, R18 ;  /* 0x0000763213127816 */ /* 0x000fe40000000012 */
[----:B------:R-:W-:Y:S02]  /*2ad0*/  PRMT R19, R25, 0x7632, R19 ;  /* 0x0000763219137816 */ /* 0x000fe40000000013 */
[----:B------:R-:W-:Y:S01]  /*2ae0*/  PRMT R26, R24, 0x7632, R26 ;  /* 0x00007632181a7816 */ /* 0x000fe2000000001a */
[----:B------:R-:W-:Y:S04]  /*2af0*/  STG.E.U16 [R20.64], R18 ;  /* 0x0000001214007986 */ /* 0x000fe8000c101508 */
[----:B------:R-:W-:Y:S04]  /*2b00*/  STG.E.U16 [R10.64], R25 ;  /* 0x000000190a007986 */ /* 0x000fe8000c101508 */
[----:B------:R0:W-:Y:S04]  /*2b10*/  STG.E.U16 [R14.64], R19 ;  /* 0x000000130e007986 */ /* 0x0001e8000c101508 */
[----:B------:R1:W-:Y:S04]  /*2b20*/  STG.E.U16 [R16.64], R24 ;  /* 0x0000001810007986 */ /* 0x0003e8000c101508 */
[----:B------:R1:W-:Y:S01]  /*2b30*/  STG.E.U16 [R22.64], R26 ;  /* 0x0000001a16007986 */ /* 0x0003e2000c101508 */
[----:B0-----:R-:W-:Y:S01]  /*2b40*/  IMAD.WIDE R14, R8, 0x4, R12 ;  /* 0x00000004080e7825 */ /* 0x001fe200078e020c */
[----:B------:R-:W-:Y:S05]  /*2b50*/  @!P0 BRA P1, `(.L_x_12) ;  /* 0xffffef2000008947 */ /* 0x000fea000083ffff */
.L_x_10:
[----:B------:R-:W-:-:S04]  /*2b60*/  ISETP.GE.AND P0, PT, R9, R4, PT ;  /* 0x000000040900720c */ /* 0x000fc80003f06270 */
[----:B------:R-:W-:-:S13]  /*2b70*/  ISETP.GE.OR P0, PT, R9, c[0x0][0x1ac], P0 ;  /* 0x00006b0009007a0c */ /* 0x000fda0000706670 */
[----:B------:R-:W-:Y:S05]  /*2b80*/  @P0 BRA `(.L_x_13) ;  /* 0x0000101000000947 */ /* 0x000fea0003800000 */
.L_x_15:
[----:B------:R-:W-:Y:S01]  /*2b90*/  IMAD.MOV.U32 R8, RZ, RZ, 0x4 ;  /* 0x00000004ff087424 */ /* 0x000fe200078e00ff */
[----:B0-----:R0:W5:Y:S03]  /*2ba0*/  LDG.E.CONSTANT R27, [R14.64] ;  /* 0x000000080e1b7981 */ /* 0x001166000c1e9900 */
[----:B-1----:R-:W-:-:S05]  /*2bb0*/  IMAD.WIDE R16, R8, c[0x0][0x18c], R14 ;  /* 0x0000630008107a25 */ /* 0x002fca00078e020e */
[----:B------:R0:W5:Y:S01]  /*2bc0*/  LDG.E.CONSTANT R20, [R16.64] ;  /* 0x0000000810147981 */ /* 0x000162000c1e9900 */
[----:B------:R-:W-:-:S06]  /*2bd0*/  IMAD.WIDE R24, R8, c[0x0][0x18c], R16 ;  /* 0x0000630008187a25 */ /* 0x000fcc00078e0210 */
[----:B------:R-:W-:Y:S02]  /*2be0*/  IMAD.WIDE R10, R8, c[0x0][0x18c], R24 ;  /* 0x00006300080a7a25 */ /* 0x000fe400078e0218 */
[----:B------:R0:W5:Y:S04]  /*2bf0*/  LDG.E.CONSTANT R24, [R24.64] ;  /* 0x0000000818187981 */ /* 0x000168000c1e9900 */
[----:B------:R0:W5:Y:S01]  /*2c00*/  LDG.E.CONSTANT R13, [R10.64] ;  /* 0x000000080a0d7981 */ /* 0x000162000c1e9900 */
[----:B------:R-:W-:Y:S01]  /*2c10*/  ISETP.NE.AND P0, PT, R9, R6, PT ;  /* 0x000000060900720c */ /* 0x000fe20003f05270 */
[----:B------:R-:W-:-:S09]  /*2c20*/  USHF.L.U32 UR5, UR4, 0x1, URZ ;  /* 0x0000000104057899 */ /* 0x000fd2000800063f */
[----:B------:R-:W1:Y:S04]  /*2c30*/  LDS.U16 R29, [UR5] ;  /* 0x00000005ff1d7984 */ /* 0x000e680008000400 */
[----:B------:R-:W2:Y:S04]  /*2c40*/  LDS.U16 R21, [UR5+0x2] ;  /* 0x00000205ff157984 */ /* 0x000ea80008000400 */
[----:B------:R-:W3:Y:S01]  /*2c50*/  LDS.U16 R19, [UR5+0x4] ;  /* 0x00000405ff137984 */ /* 0x000ee20008000400 */
[----:B------:R-:W-:Y:S05]  /*2c60*/  @P0 BRA `(.L_x_14) ;  /* 0x0000015000000947 */ /* 0x000fea0003800000 */
[----:B0-----:R-:W-:Y:S01]  /*2c70*/  IADD3 R7, R7, 0x1, RZ ;  /* 0x0000000107077810 */ /* 0x001fe20007ffe0ff */
[----:B------:R-:W-:-:S04]  /*2c80*/  IMAD.MOV.U32 R22, RZ, RZ, 0x4 ;  /* 0x00000004ff167424 */ /* 0x000fc800078e00ff */
[----:B------:R-:W-:-:S05]  /*2c90*/  IMAD R5, R7, c[0x0][0x18c], RZ ;  /* 0x0000630007057a24 */ /* 0x000fca00078e02ff */
[----:B------:R-:W-:-:S04]  /*2ca0*/  SHF.R.S32.HI R6, RZ, 0x1f, R5 ;  /* 0x0000001fff067819 */ /* 0x000fc80000011405 */
[----:B------:R-:W-:-:S04]  /*2cb0*/  LEA.HI R5, R6, R5, RZ, 0x3 ;  /* 0x0000000506057211 */ /* 0x000fc800078f18ff */
[----:B------:R-:W-:-:S05]  /*2cc0*/  LEA.HI.SX32 R5, R5, R2, 0x1d ;  /* 0x0000000205057211 */ /* 0x000fca00078feaff */
[----:B------:R-:W-:-:S06]  /*2cd0*/  IMAD.WIDE R22, R5, R22, c[0x0][0x170] ;  /* 0x00005c0005167625 */ /* 0x000fcc00078e0216 */
[----:B------:R-:W4:Y:S01]  /*2ce0*/  LDG.E.CONSTANT R22, [R22.64] ;  /* 0x0000000816167981 */ /* 0x000f22000c1e9900 */
[----:B------:R-:W-:Y:S01]  /*2cf0*/  LEA R14, R9, 0x1, 0x1 ;  /* 0x00000001090e7811 */ /* 0x000fe200078e08ff */
[----:B------:R-:W-:-:S04]  /*2d00*/  IMAD.MOV.U32 R16, RZ, RZ, 0x2 ;  /* 0x00000002ff107424 */ /* 0x000fc800078e00ff */
[----:B------:R-:W-:-:S04]  /*2d10*/  IMAD.WIDE R14, R14, R16, c[0x0][0x180] ;  /* 0x000060000e0e7625 */ /* 0x000fc800078e0210 */
[----:B------:R-:W-:Y:S02]  /*2d20*/  IMAD.WIDE R16, R7, R16, c[0x0][0x178] ;  /* 0x00005e0007107625 */ /* 0x000fe400078e0210 */
[----:B---3--:R-:W3:Y:S04]  /*2d30*/  LDG.E.U16.CONSTANT R14, [R14.64] ;  /* 0x000000080e0e7981 */ /* 0x008ee8000c1e9500 */
[----:B--2---:R-:W2:Y:S01]  /*2d40*/  LDG.E.U16.CONSTANT R16, [R16.64] ;  /* 0x0000000810107981 */ /* 0x004ea2000c1e9500 */
[----:B----4-:R-:W-:-:S04]  /*2d50*/  SHF.R.U32.HI R5, RZ, R3, R22 ;  /* 0x00000003ff057219 */ /* 0x010fc80000011616 */
[----:B------:R-:W-:-:S04]  /*2d60*/  LOP3.LUT R5, R5, 0xf, RZ, 0xc0, !PT ;  /* 0x0000000f05057812 */ /* 0x000fc800078ec0ff */
[----:B------:R-:W-:Y:S01]  /*2d70*/  IADD3 R5, R5, 0x1, RZ ;  /* 0x0000000105057810 */ /* 0x000fe20007ffe0ff */
[----:B---3--:R-:W-:-:S04]  /*2d80*/  IMAD.IADD R6, R14, 0x1, R9 ;  /* 0x000000010e067824 */ /* 0x008fc800078e0209 */
[----:B------:R-:W-:-:S04]  /*2d90*/  IMAD R12, R5, R5, RZ ;  /* 0x00000005050c7224 */ /* 0x000fc800078e02ff */
[----:B------:R-:W2:Y:S02]  /*2da0*/  I2F.F16 R5, R12 ;  /* 0x0000000c00057306 */ /* 0x000ea40000200c00 */
[----:B--2---:R-:W-:-:S06]  /*2db0*/  HMUL2 R5, R5.H0_H0, R16.H0_H0 ;  /* 0x2000001005057232 */ /* 0x004fcc0000000800 */
.L_x_14:
[----:B0-----:R-:W0:Y:S01]  /*2dc0*/  LDS.U16 R17, [UR5+0x6] ;  /* 0x00000605ff117984 */ /* 0x001e220008000400 */
[----:B-----5:R-:W-:Y:S01]  /*2dd0*/  LOP3.LUT R12, R27, 0xf000f, RZ, 0xc0, !PT ;  /* 0x000f000f1b0c7812 */ /* 0x020fe200078ec0ff */
[--C-:B--2---:R-:W-:Y:S01]  /*2de0*/  IMAD R25, R21, c[0x0][0x18c], R0.reuse ;  /* 0x0000630015197a24 */ /* 0x104fe200078e0200 */
[----:B------:R-:W-:Y:S01]  /*2df0*/  LOP3.LUT R22, R27, 0xf000f0, RZ, 0xc0, !PT ;  /* 0x00f000f01b167812 */ /* 0x000fe200078ec0ff */
[----:B------:R-:W2:Y:S01]  /*2e00*/  LDS.U16 R18, [UR5+0x8] ;  /* 0x00000805ff127984 */ /* 0x000ea20008000400 */
[----:B------:R-:W-:Y:S01]  /*2e10*/  LOP3.LUT R12, R12, 0x64006400, RZ, 0xfc, !PT ;  /* 0x640064000c0c7812 */ /* 0x000fe200078efcff */
[----:B-1----:R-:W-:Y:S01]  /*2e20*/  IMAD R15, R29, c[0x0][0x18c], R0 ;  /* 0x000063001d0f7a24 */ /* 0x002fe200078e0200 */
[----:B------:R-:W-:Y:S01]  /*2e30*/  LOP3.LUT R23, R22, 0x64006400, RZ, 0xfc, !PT ;  /* 0x6400640016177812 */ /* 0x000fe200078efcff */
[----:B------:R-:W1:Y:S01]  /*2e40*/  LDS.U16 R21, [UR5+0xa] ;  /* 0x00000a05ff157984 */ /* 0x000e620008000400 */
[----:B------:R-:W-:Y:S01]  /*2e50*/  IMAD.MOV.U32 R26, RZ, RZ, 0x2c00 ;  /* 0x00002c00ff1a7424 */ /* 0x000fe200078e00ff */
[----:B------:R-:W-:Y:S01]  /*2e60*/  HADD2 R16, R12, -1032, -1032 ;  /* 0xe408e4080c107430 */ /* 0x000fe20000000000 */
[----:B------:R-:W-:Y:S01]  /*2e70*/  IMAD.MOV.U32 R12, RZ, RZ, 0x2 ;  /* 0x00000002ff0c7424 */ /* 0x000fe200078e00ff */
[----:B------:R-:W-:Y:S01]  /*2e80*/  SHF.R.U32.HI R27, RZ, 0x8, R27 ;  /* 0x00000008ff1b7819 */ /* 0x000fe2000001161b */
[----:B------:R-:W-:Y:S01]  /*2e90*/  LDS.U16 R22, [UR5+0xe] ;  /* 0x00000e05ff167984 */ /* 0x000fe20008000400 */
[----:B------:R-:W-:Y:S01]  /*2ea0*/  HFMA2 R23, R23, R26.H0_H0, -72, -72 ;  /* 0xd480d48017177431 */ /* 0x000fe2000004001a */
[----:B------:R-:W-:Y:S01]  /*2eb0*/  IMAD.WIDE R14, R15, R12, c[0x0][0x198] ;  /* 0x000066000f0e7625 */ /* 0x000fe200078e020c */
[----:B------:R-:W-:Y:S01]  /*2ec0*/  HFMA2.MMA R16, R16, R5, -RZ ;  /* 0x0000000510107235 */ /* 0x000fe200001000ff */
[----:B------:R-:W-:Y:S01]  /*2ed0*/  IADD3 R9, R9, 0x20, RZ ;  /* 0x0000002009097810 */ /* 0x000fe20007ffe0ff */
[----:B------:R-:W-:-:S03]  /*2ee0*/  UIADD3 UR4, UR4, 0x20, URZ ;  /* 0x0000002004047890 */ /* 0x000fc6000fffe03f */
[C---:B------:R-:W-:Y:S02]  /*2ef0*/  ISETP.GE.AND P0, PT, R9.reuse, c[0x0][0x1ac], PT ;  /* 0x00006b0009007a0c */ /* 0x040fe40003f06270 */
[----:B------:R4:W-:Y:S01]  /*2f00*/  STG.E.U16 [R14.64], R16 ;  /* 0x000000100e007986 */ /* 0x0009e2000c101508 */
[----:B------:R-:W-:Y:S02]  /*2f10*/  ISETP.LT.AND P1, PT, R9, R4, PT ;  /* 0x000000040900720c */ /* 0x000fe40003f21270 */
[----:B------:R-:W-:Y:S01]  /*2f20*/  PRMT R28, R16, 0x7632, R28 ;  /* 0x00007632101c7816 */ /* 0x000fe2000000001c */
[-C--:B----4-:R-:W-:Y:S01]  /*2f30*/  IMAD.WIDE R14, R25, R12.reuse, c[0x0][0x198] ;  /* 0x00006600190e7625 */ /* 0x090fe200078e020c */
[C---:B------:R-:W-:Y:S02]  /*2f40*/  LOP3.LUT R16, R27.reuse, 0xf000f, RZ, 0xc0, !PT ;  /* 0x000f000f1b107812 */ /* 0x040fe400078ec0ff */
[----:B------:R-:W-:Y:S01]  /*2f50*/  LOP3.LUT R27, R27, 0xf000f0, RZ, 0xc0, !PT ;  /* 0x00f000f01b1b7812 */ /* 0x000fe200078ec0ff */
[--C-:B---3--:R-:W-:Y:S01]  /*2f60*/  IMAD R25, R19, c[0x0][0x18c], R0.reuse ;  /* 0x0000630013197a24 */ /* 0x108fe200078e0200 */
[----:B------:R-:W-:Y:S01]  /*2f70*/  HMUL2 R19, R23, R5 ;  /* 0x0000000517137232 */ /* 0x000fe20000000000 */
[----:B------:R-:W-:Y:S01]  /*2f80*/  LOP3.LUT R16, R16, 0x64006400, RZ, 0xfc, !PT ;  /* 0x6400640010107812 */ /* 0x000fe200078efcff */
[----:B------:R-:W3:Y:S01]  /*2f90*/  LDS.U16 R23, [UR5+0xc] ;  /* 0x00000c05ff177984 */ /* 0x000ee20008000400 */
[--C-:B0-----:R-:W-:Y:S01]  /*2fa0*/  IMAD R17, R17, c[0x0][0x18c], R0.reuse ;  /* 0x0000630011117a24 */ /* 0x101fe200078e0200 */
[----:B------:R-:W-:Y:S01]  /*2fb0*/  LOP3.LUT R27, R27, 0x64006400, RZ, 0xfc, !PT ;  /* 0x640064001b1b7812 */ /* 0x000fe200078efcff */
[----:B--2---:R-:W-:Y:S01]  /*2fc0*/  IMAD R29, R18, c[0x0][0x18c], R0 ;  /* 0x00006300121d7a24 */ /* 0x004fe200078e0200 */
[----:B------:R0:W-:Y:S03]  /*2fd0*/  STG.E.U16 [R14.64], R28 ;  /* 0x0000001c0e007986 */ /* 0x0001e6000c101508 */
[----:B------:R-:W-:Y:S01]  /*2fe0*/  HFMA2 R27, R27, R26.H0_H0, -72, -72 ;  /* 0xd480d4801b1b7431 */ /* 0x000fe2000004001a */
[-C--:B0-----:R-:W-:Y:S01]  /*2ff0*/  IMAD.WIDE R14, R25, R12.reuse, c[0x0][0x198] ;  /* 0x00006600190e7625 */ /* 0x081fe200078e020c */
[----:B------:R-:W-:Y:S01]  /*3000*/  HADD2 R25, R16, -1032, -1032 ;  /* 0xe408e40810197430 */ /* 0x000fe20000000000 */
[----:B------:R-:W-:Y:S01]  /*3010*/  PRMT R28, R19, 0x7632, R28 ;  /* 0x00007632131c7816 */ /* 0x000fe2000000001c */
[----:B------:R-:W-:Y:S04]  /*3020*/  LDS.U16 R16, [UR5+0x10] ;  /* 0x00001005ff107984 */ /* 0x000fe80008000400 */
[----:B------:R0:W-:Y:S01]  /*3030*/  STG.E.U16 [R14.64], R19 ;  /* 0x000000130e007986 */ /* 0x0001e2000c101508 */
[----:B------:R-:W-:Y:S01]  /*3040*/  HFMA2.MMA R25, R25, R5, -RZ ;  /* 0x0000000519197235 */ /* 0x000fe200001000ff */
[----:B0-----:R-:W-:-:S02]  /*3050*/  IMAD.WIDE R18, R17, R12, c[0x0][0x198] ;  /* 0x0000660011127625 */ /* 0x001fc400078e020c */
[----:B------:R-:W0:Y:S02]  /*3060*/  LDS.U16 R17, [UR5+0x12] ;  /* 0x00001205ff117984 */ /* 0x000e240008000400 */
[----:B------:R-:W-:Y:S02]  /*3070*/  IMAD.WIDE R14, R29, R12, c[0x0][0x198] ;  /* 0x000066001d0e7625 */ /* 0x000fe400078e020c */
[----:B------:R2:W-:Y:S02]  /*3080*/  STG.E.U16 [R18.64], R28 ;  /* 0x0000001c12007986 */ /* 0x0005e4000c101508 */
[--C-:B-1----:R-:W-:Y:S02]  /*3090*/  IMAD R29, R21, c[0x0][0x18c], R0.reuse ;  /* 0x00006300151d7a24 */ /* 0x102fe400078e0200 */
[----:B------:R-:W1:Y:S01]  /*30a0*/  LDS.U16 R21, [UR5+0x14] ;  /* 0x00001405ff157984 */ /* 0x000e620008000400 */
[----:B---3--:R-:W-:-:S03]  /*30b0*/  IMAD R23, R23, c[0x0][0x18c], R0 ;  /* 0x0000630017177a24 */ /* 0x008fc600078e0200 */
[----:B------:R-:W3:Y:S04]  /*30c0*/  LDS.U16 R19, [UR5+0x16] ;  /* 0x00001605ff137984 */ /* 0x000ee80008000400 */
[----:B------:R4:W-:Y:S01]  /*30d0*/  STG.E.U16 [R14.64], R25 ;  /* 0x000000190e007986 */ /* 0x0009e2000c101508 */
[----:B--2---:R-:W-:-:S05]  /*30e0*/  HMUL2 R18, R27, R5 ;  /* 0x000000051b127232 */ /* 0x004fca0000000000 */
[C---:B------:R-:W-:Y:S02]  /*30f0*/  PRMT R27, R18.reuse, 0x7610, R27 ;  /* 0x00007610121b7816 */ /* 0x040fe4000000001b */
[----:B------:R-:W-:Y:S02]  /*3100*/  PRMT R28, R18, 0x7632, R28 ;  /* 0x00007632121c7816 */ /* 0x000fe4000000001c */
[----:B------:R-:W-:Y:S01]  /*3110*/  LDS.U16 R18, [UR5+0x18] ;  /* 0x00001805ff127984 */ /* 0x000fe20008000400 */
[----:B----4-:R-:W-:Y:S01]  /*3120*/  IMAD.WIDE R14, R29, R12, c[0x0][0x198] ;  /* 0x000066001d0e7625 */ /* 0x010fe200078e020c */
[----:B------:R-:W-:Y:S02]  /*3130*/  PRMT R29, R25, 0x7632, R29 ;  /* 0x00007632191d7816 */ /* 0x000fe4000000001d */
[----:B------:R-:W-:-:S03]  /*3140*/  LOP3.LUT R25, R20, 0xf000f, RZ, 0xc0, !PT ;  /* 0x000f000f14197812 */ /* 0x000fc600078ec0ff */
[----:B------:R2:W-:Y:S01]  /*3150*/  STG.E.U16 [R14.64], R29 ;  /* 0x0000001d0e007986 */ /* 0x0005e2000c101508 */
[----:B------:R-:W-:Y:S01]  /*3160*/  LOP3.LUT R25, R25, 0x64006400, RZ, 0xfc, !PT ;  /* 0x6400640019197812 */ /* 0x000fe200078efcff */
[----:B--2---:R-:W-:-:S04]  /*3170*/  IMAD.WIDE R14, R23, R12, c[0x0][0x198] ;  /* 0x00006600170e7625 */ /* 0x004fc800078e020c */
[--C-:B------:R-:W-:Y:S01]  /*3180*/  IMAD R23, R22, c[0x0][0x18c], R0.reuse ;  /* 0x0000630016177a24 */ /* 0x100fe200078e0200 */
[----:B------:R-:W-:Y:S01]  /*3190*/  HADD2 R22, R25, -1032, -1032 ;  /* 0xe408e40819167430 */ /* 0x000fe20000000000 */
[----:B------:R2:W-:Y:S01]  /*31a0*/  STG.E.U16 [R14.64], R27 ;  /* 0x0000001b0e007986 */ /* 0x0005e2000c101508 */
[----:B0-----:R-:W-:-:S03]  /*31b0*/  IMAD R25, R17, c[0x0][0x18c], R0 ;  /* 0x0000630011197a24 */ /* 0x001fc600078e0200 */
[----:B------:R-:W0:Y:S01]  /*31c0*/  LDS.U16 R17, [UR5+0x1c] ;  /* 0x00001c05ff117984 */ /* 0x000e220008000400 */
[----:B------:R-:W-:Y:S01]  /*31d0*/  HFMA2.MMA R22, R22, R5, -RZ ;  /* 0x0000000516167235 */ /* 0x000fe200001000ff */
[----:B--2---:R-:W-:-:S09]  /*31e0*/  IMAD.WIDE R14, R23, R12, c[0x0][0x198] ;  /* 0x00006600170e7625 */ /* 0x004fd200078e020c */
[----:B------:R-:W-:Y:S01]  /*31f0*/  PRMT R27, R22, 0x7632, R27 ;  /* 0x00007632161b7816 */ /* 0x000fe2000000001b */
[----:B------:R-:W-:Y:S01]  /*3200*/  IMAD R23, R16, c[0x0][0x18c], R0 ;  /* 0x0000630010177a24 */ /* 0x000fe200078e0200 */
[----:B------:R-:W-:Y:S01]  /*3210*/  LOP3.LUT R16, R20, 0xf000f0, RZ, 0xc0, !PT ;  /* 0x00f000f014107812 */ /* 0x000fe200078ec0ff */
[----:B------:R2:W-:Y:S02]  /*3220*/  STG.E.U16 [R14.64], R28 ;  /* 0x0000001c0e007986 */ /* 0x0005e4000c101508 */
[-C--:B--2---:R-:W-:Y:S01]  /*3230*/  IMAD.WIDE R14, R23, R12.reuse, c[0x0][0x198] ;  /* 0x00006600170e7625 */ /* 0x084fe200078e020c */
[----:B------:R-:W-:Y:S02]  /*3240*/  LOP3.LUT R23, R16, 0x64006400, RZ, 0xfc, !PT ;  /* 0x6400640010177812 */ /* 0x000fe400078efcff */
[----:B------:R-:W2:Y:S03]  /*3250*/  LDS.U16 R16, [UR5+0x1a] ;  /* 0x00001a05ff107984 */ /* 0x000ea60008000400 */
[----:B------:R-:W-:Y:S01]  /*3260*/  HFMA2 R23, R23, R26.H0_H0, -72, -72 ;  /* 0xd480d48017177431 */ /* 0x000fe2000004001a */
[----:B------:R4:W-:Y:S02]  /*3270*/  STG.E.U16 [R14.64], R22 ;  /* 0x000000160e007986 */ /* 0x0009e4000c101508 */
[----:B----4-:R-:W-:-:S04]  /*3280*/  IMAD.WIDE R14, R25, R12, c[0x0][0x198] ;  /* 0x00006600190e7625 */ /* 0x010fc800078e020c */
[----:B-1----:R-:W-:Y:S01]  /*3290*/  IMAD R25, R21, c[0x0][0x18c], R0 ;  /* 0x0000630015197a24 */ /* 0x002fe200078e0200 */
[----:B------:R-:W-:Y:S01]  /*32a0*/  HMUL2 R21, R23, R5 ;  /* 0x0000000517157232 */ /* 0x000fe20000000000 */
[----:B------:R-:W-:Y:S01]  /*32b0*/  SHF.R.U32.HI R23, RZ, 0x8, R20 ;  /* 0x00000008ff177819 */ /* 0x000fe20000011614 */
[----:B------:R1:W-:Y:S03]  /*32c0*/  STG.E.U16 [R14.64], R27 ;  /* 0x0000001b0e007986 */ /* 0x0003e6000c101508 */
[C---:B------:R-:W-:Y:S01]  /*32d0*/  PRMT R28, R21.reuse, 0x7610, R28 ;  /* 0x00007610151c7816 */ /* 0x040fe2000000001c */
[----:B------:R-:W-:Y:S01]  /*32e0*/  LDS.U16 R20, [UR5+0x1e] ;  /* 0x00001e05ff147984 */ /* 0x000fe20008000400 */
[----:B------:R-:W-:-:S03]  /*32f0*/  PRMT R29, R21, 0x7632, R29 ;  /* 0x00007632151d7816 */ /* 0x000fc6000000001d */
[----:B------:R-:W4:Y:S01]  /*3300*/  LDS.U16 R21, [UR5+0x20] ;  /* 0x00002005ff157984 */ /* 0x000f220008000400 */
[----:B-1----:R-:W-:-:S04]  /*3310*/  IMAD.WIDE R14, R25, R12, c[0x0][0x198] ;  /* 0x00006600190e7625 */ /* 0x002fc800078e020c */
[--C-:B---3--:R-:W-:Y:S01]  /*3320*/  IMAD R25, R19, c[0x0][0x18c], R0.reuse ;  /* 0x0000630013197a24 */ /* 0x108fe200078e0200 */
[C---:B------:R-:W-:Y:S01]  /*3330*/  LOP3.LUT R19, R23.reuse, 0xf000f, RZ, 0xc0, !PT ;  /* 0x000f000f17137812 */ /* 0x040fe200078ec0ff */
[----:B------:R1:W-:Y:S01]  /*3340*/  STG.E.U16 [R14.64], R28 ;  /* 0x0000001c0e007986 */ /* 0x0003e2000c101508 */
[----:B------:R-:W-:Y:S01]  /*3350*/  LOP3.LUT R23, R23, 0xf000f0, RZ, 0xc0, !PT ;  /* 0x00f000f017177812 */ /* 0x000fe200078ec0ff */
[----:B0-----:R-:W-:Y:S01]  /*3360*/  IMAD R27, R17, c[0x0][0x18c], R0 ;  /* 0x00006300111b7a24 */ /* 0x001fe200078e0200 */
[----:B------:R-:W-:Y:S02]  /*3370*/  LOP3.LUT R19, R19, 0x64006400, RZ, 0xfc, !PT ;  /* 0x6400640013137812 */ /* 0x000fe400078efcff */
[----:B------:R-:W-:-:S03]  /*3380*/  LOP3.LUT R23, R23, 0x64006400, RZ, 0xfc, !PT ;  /* 0x6400640017177812 */ /* 0x000fc600078efcff */
[----:B------:R-:W-:Y:S02]  /*3390*/  HADD2 R22, R19, -1032, -1032 ;  /* 0xe408e40813167430 */ /* 0x000fe40000000000 */
[----:B------:R-:W0:Y:S01]  /*33a0*/  LDS.U16 R19, [UR5+0x22] ;  /* 0x00002205ff137984 */ /* 0x000e220008000400 */
[----:B------:R-:W-:Y:S01]  /*33b0*/  HFMA2 R23, R23, R26.H0_H0, -72, -72 ;  /* 0xd480d48017177431 */ /* 0x000fe2000004001a */
[-C--:B-1----:R-:W-:Y:S02]  /*33c0*/  IMAD.WIDE R14, R25, R12.reuse, c[0x0][0x198] ;  /* 0x00006600190e7625 */ /* 0x082fe400078e020c */
[----:B------:R-:W-:Y:S01]  /*33d0*/  HFMA2.MMA R22, R22, R5, -RZ ;  /* 0x0000000516167235 */ /* 0x000fe200001000ff */
[----:B------:R-:W-:Y:S01]  /*33e0*/  HMUL2 R23, R23, R5 ;  /* 0x0000000517177232 */ /* 0x000fe20000000000 */
[----:B------:R-:W-:Y:S01]  /*33f0*/  IMAD R25, R18, c[0x0][0x18c], R0 ;  /* 0x0000630012197a24 */ /* 0x000fe200078e0200 */
[----:B------:R1:W-:Y:S03]  /*3400*/  STG.E.U16 [R14.64], R29 ;  /* 0x0000001d0e007986 */ /* 0x0003e6000c101508 */
[----:B------:R-:W-:Y:S01]  /*3410*/  PRMT R28, R23, 0x7610, R28 ;  /* 0x00007610171c7816 */ /* 0x000fe2000000001c */
[----:B------:R-:W3:Y:S01]  /*3420*/  LDS.U16 R18, [UR5+0x24] ;  /* 0x00002405ff127984 */ /* 0x000ee20008000400 */
[----:B-1----:R-:W-:Y:S01]  /*3430*/  IMAD.WIDE R14, R25, R12, c[0x0][0x198] ;  /* 0x00006600190e7625 */ /* 0x002fe200078e020c */
[----:B------:R-:W-:-:S03]  /*3440*/  PRMT R29, R23, 0x7632, R29 ;  /* 0x00007632171d7816 */ /* 0x000fc6000000001d */
[--C-:B--2---:R-:W-:Y:S01]  /*3450*/  IMAD R25, R16, c[0x0][0x18c], R0.reuse ;  /* 0x0000630010197a24 */ /* 0x104fe200078e0200 */
[----:B------:R1:W-:Y:S01]  /*3460*/  STG.E.U16 [R14.64], R22 ;  /* 0x000000160e007986 */ /* 0x0003e2000c101508 */
[----:B----4-:R-:W-:Y:S02]  /*3470*/  IMAD R23, R21, c[0x0][0x18c], R0 ;  /* 0x0000630015177a24 */ /* 0x010fe400078e0200 */
[----:B------:R-:W-:-:S04]  /*3480*/  IMAD.WIDE R16, R25, R12, c[0x0][0x198] ;  /* 0x0000660019107625 */ /* 0x000fc800078e020c */
[----:B------:R-:W-:Y:S02]  /*3490*/  IMAD R25, R20, c[0x0][0x18c], R0 ;  /* 0x0000630014197a24 */ /* 0x000fe400078e0200 */
[----:B------:R-:W-:Y:S01]  /*34a0*/  LDS.U16 R20, [UR5+0x2a] ;  /* 0x00002a05ff147984 */ /* 0x000fe20008000400 */
[----:B-1----:R-:W-:Y:S01]  /*34b0*/  IMAD.WIDE R14, R27, R12, c[0x0][0x198] ;  /* 0x000066001b0e7625 */ /* 0x002fe200078e020c */
[----:B------:R-:W-:Y:S02]  /*34c0*/  PRMT R27, R22, 0x7632, R27 ;  /* 0x00007632161b7816 */ /* 0x000fe4000000001b */
[----:B------:R-:W-:-:S03]  /*34d0*/  LOP3.LUT R22, R24, 0xf000f, RZ, 0xc0, !PT ;  /* 0x000f000f18167812 */ /* 0x000fc600078ec0ff */
[----:B------:R1:W-:Y:S01]  /*34e0*/  STG.E.U16 [R16.64], R27 ;  /* 0x0000001b10007986 */ /* 0x0003e2000c101508 */
[----:B------:R-:W-:-:S03]  /*34f0*/  LOP3.LUT R22, R22, 0x64006400, RZ, 0xfc, !PT ;  /* 0x6400640016167812 */ /* 0x000fc600078efcff */
[----:B------:R-:W2:Y:S02]  /*3500*/  LDS.U16 R17, [UR5+0x26] ;  /* 0x00002605ff117984 */ /* 0x000ea40008000400 */
[----:B------:R-:W-:Y:S02]  /*3510*/  HADD2 R22, R22, -1032, -1032 ;  /* 0xe408e40816167430 */ /* 0x000fe40000000000 */
[----:B------:R-:W-:Y:S04]  /*3520*/  LDS.U16 R16, [UR5+0x28] ;  /* 0x00002805ff107984 */ /* 0x000fe80008000400 */
[----:B------:R4:W-:Y:S01]  /*3530*/  STG.E.U16 [R14.64], R28 ;  /* 0x0000001c0e007986 */ /* 0x0009e2000c101508 */
[----:B------:R-:W-:-:S03]  /*3540*/  HFMA2.MMA R21, R22, R5, -RZ ;  /* 0x0000000516157235 */ /* 0x000fc600001000ff */
[----:B------:R-:W2:Y:S07]  /*3550*/  LDS.U16 R22, [UR5+0x2c] ;  /* 0x00002c05ff167984 */ /* 0x000eae0008000400 */
[----:B-1----:R-:W-:Y:S01]  /*3560*/  PRMT R27, R21, 0x7610, R27 ;  /* 0x00007610151b7816 */ /* 0x002fe2000000001b */
[----:B----4-:R-:W-:Y:S01]  /*3570*/  IMAD.WIDE R14, R25, R12, c[0x0][0x198] ;  /* 0x00006600190e7625 */ /* 0x010fe200078e020c */
[----:B------:R-:W-:-:S03]  /*3580*/  PRMT R28, R21, 0x7632, R28 ;  /* 0x00007632151c7816 */ /* 0x000fc6000000001c */
[----:B0-----:R-:W-:Y:S01]  /*3590*/  IMAD R25, R19, c[0x0][0x18c], R0 ;  /* 0x0000630013197a24 */ /* 0x001fe200078e0200 */
[----:B------:R-:W-:Y:S01]  /*35a0*/  LOP3.LUT R19, R24, 0xf000f0, RZ, 0xc0, !PT ;  /* 0x00f000f018137812 */ /* 0x000fe200078ec0ff */
[----:B------:R0:W-:Y:S01]  /*35b0*/  STG.E.U16 [R14.64], R29 ;  /* 0x0000001d0e007986 */ /* 0x0001e2000c101508 */
[----:B------:R-:W-:Y:S02]  /*35c0*/  SHF.R.U32.HI R24, RZ, 0x8, R24 ;  /* 0x00000008ff187819 */ /* 0x000fe40000011618 */
[----:B------:R-:W-:-:S05]  /*35d0*/  LOP3.LUT R19, R19, 0x64006400, RZ, 0xfc, !PT ;  /* 0x6400640013137812 */ /* 0x000fca00078efcff */
[----:B------:R-:W-:Y:S01]  /*35e0*/  HFMA2 R19, R19, R26.H0_H0, -72, -72 ;  /* 0xd480d48013137431 */ /* 0x000fe2000004001a */
[----:B0-----:R-:W-:-:S03]  /*35f0*/  IMAD.WIDE R14, R23, R12, c[0x0][0x198] ;  /* 0x00006600170e7625 */ /* 0x001fc600078e020c */
[----:B------:R-:W-:Y:S02]  /*3600*/  HMUL2 R21, R19, R5 ;  /* 0x0000000513157232 */ /* 0x000fe40000000000 */
[----:B------:R-:W0:Y:S01]  /*3610*/  LDS.U16 R19, [UR5+0x2e] ;  /* 0x00002e05ff137984 */ /* 0x000e220008000400 */
[--C-:B---3--:R-:W-:Y:S01]  /*3620*/  IMAD R23, R18, c[0x0][0x18c], R0.reuse ;  /* 0x0000630012177a24 */ /* 0x108fe200078e0200 */
[C---:B------:R-:W-:Y:S01]  /*3630*/  LOP3.LUT R18, R24.reuse, 0xf000f, RZ, 0xc0, !PT ;  /* 0x000f000f18127812 */ /* 0x040fe200078ec0ff */
[--C-:B--2---:R-:W-:Y:S01]  /*3640*/  IMAD R17, R17, c[0x0][0x18c], R0.reuse ;  /* 0x0000630011117a24 */ /* 0x104fe200078e0200 */
[----:B------:R1:W-:Y:S01]  /*3650*/  STG.E.U16 [R14.64], R27 ;  /* 0x0000001b0e007986 */ /* 0x0003e2000c101508 */
[----:B------:R-:W-:Y:S01]  /*3660*/  LOP3.LUT R24, R24, 0xf000f0, RZ, 0xc0, !PT ;  /* 0x00f000f018187812 */ /* 0x000fe200078ec0ff */
[--C-:B------:R-:W-:Y:S01]  /*3670*/  IMAD R29, R20, c[0x0][0x18c], R0.reuse ;  /* 0x00006300141d7a24 */ /* 0x100fe200078e0200 */
[----:B------:R-:W-:Y:S01]  /*3680*/  LOP3.LUT R18, R18, 0x64006400, RZ, 0xfc, !PT ;  /* 0x6400640012127812 */ /* 0x000fe200078efcff */
[----:B------:R-:W-:-:S02]  /*3690*/  IMAD R22, R22, c[0x0][0x18c], R0 ;  /* 0x0000630016167a24 */ /* 0x000fc400078e0200 */
[----:B-1----:R-:W-:-:S04]  /*36a0*/  IMAD.WIDE R14, R25, R12, c[0x0][0x198] ;  /* 0x00006600190e7625 */ /* 0x002fc800078e020c */
[----:B------:R-:W-:Y:S01]  /*36b0*/  IMAD R25, R16, c[0x0][0x18c], R0 ;  /* 0x0000630010197a24 */ /* 0x000fe200078e0200 */
[----:B------:R1:W-:Y:S02]  /*36c0*/  STG.E.U16 [R14.64], R28 ;  /* 0x0000001c0e007986 */ /* 0x0003e4000c101508 */
[----:B-1----:R-:W-:Y:S01]  /*36d0*/  IMAD.WIDE R14, R23, R12, c[0x0][0x198] ;  /* 0x00006600170e7625 */ /* 0x002fe200078e020c */
[----:B------:R-:W-:Y:S01]  /*36e0*/  HADD2 R23, R18, -1032, -1032 ;  /* 0xe408e40812177430 */ /* 0x000fe20000000000 */
[----:B------:R-:W-:Y:S01]  /*36f0*/  PRMT R28, R21, 0x7632, R28 ;  /* 0x00007632151c7816 */ /* 0x000fe2000000001c */
[----:B------:R-:W-:Y:S04]  /*3700*/  LDS.U16 R18, [UR5+0x30] ;  /* 0x00003005ff127984 */ /* 0x000fe80008000400 */
[----:B------:R1:W-:Y:S01]  /*3710*/  STG.E.U16 [R14.64], R21 ;  /* 0x000000150e007986 */ /* 0x0003e2000c101508 */
[----:B------:R-:W-:-:S10]  /*3720*/  HFMA2.MMA R23, R23, R5, -RZ ;  /* 0x0000000517177235 */ /* 0x000fd400001000ff */
[----:B------:R-:W-:Y:S01]  /*3730*/  PRMT R20, R23, 0x7632, R20 ;  /* 0x0000763217147816 */ /* 0x000fe20000000014 */
[-C--:B-1----:R-:W-:Y:S01]  /*3740*/  IMAD.WIDE R14, R17, R12.reuse, c[0x0][0x198] ;  /* 0x00006600110e7625 */ /* 0x082fe200078e020c */
[----:B------:R-:W-:Y:S02]  /*3750*/  LOP3.LUT R21, R24, 0x64006400, RZ, 0xfc, !PT ;  /* 0x6400640018157812 */ /* 0x000fe400078efcff */
[----:B------:R-:W-:Y:S01]  /*3760*/  LDS.U16 R24, [UR5+0x3c] ;  /* 0x00003c05ff187984 */ /* 0x000fe20008000400 */
[-C--:B------:R-:W-:Y:S02]  /*3770*/  IMAD.WIDE R16, R25, R12.reuse, c[0x0][0x198] ;  /* 0x0000660019107625 */ /* 0x080fe400078e020c */
[----:B------:R-:W-:Y:S01]  /*3780*/  HFMA2 R27, R21, R26.H0_H0, -72, -72 ;  /* 0xd480d480151b7431 */ /* 0x000fe2000004001a */
[----:B------:R-:W-:Y:S03]  /*3790*/  LDS.U16 R25, [UR5+0x34] ;  /* 0x00003405ff197984 */ /* 0x000fe60008000400 */
[----:B------:R-:W-:Y:S01]  /*37a0*/  HMUL2 R27, R27, R5 ;  /* 0x000000051b1b7232 */ /* 0x000fe20000000000 */
[----:B------:R-:W1:Y:S04]  /*37b0*/  LDS.U16 R21, [UR5+0x32] ;  /* 0x00003205ff157984 */ /* 0x000e680008000400 */
[----:B------:R2:W-:Y:S04]  /*37c0*/  STG.E.U16 [R14.64], R28 ;  /* 0x0000001c0e007986 */ /* 0x0005e8000c101508 */
[----:B------:R3:W-:Y:S04]  /*37d0*/  STG.E.U16 [R16.64], R23 ;  /* 0x0000001710007986 */ /* 0x0007e8000c101508 */
[----:B------:R-:W-:Y:S01]  /*37e0*/  LDS.U16 R23, [UR5+0x36] ;  /* 0x00003605ff177984 */ /* 0x000fe20008000400 */
[----:B--2---:R-:W-:Y:S01]  /*37f0*/  LOP3.LUT R28, R13, 0xf000f, RZ, 0xc0, !PT ;  /* 0x000f000f0d1c7812 */ /* 0x004fe200078ec0ff */
[----:B------:R-:W-:-:S03]  /*3800*/  IMAD.WIDE R14, R29, R12, c[0x0][0x198] ;  /* 0x000066001d0e7625 */ /* 0x000fc600078e020c */
[----:B------:R-:W-:Y:S01]  /*3810*/  LOP3.LUT R28, R28, 0x64006400, RZ, 0xfc, !PT ;  /* 0x640064001c1c7812 */ /* 0x000fe200078efcff */
[-C--:B---3--:R-:W-:Y:S01]  /*3820*/  IMAD.WIDE R16, R22, R12.reuse, c[0x0][0x198] ;  /* 0x0000660016107625 */ /* 0x088fe200078e020c */
[----:B------:R2:W-:Y:S03]  /*3830*/  STG.E.U16 [R14.64], R20 ;  /* 0x000000140e007986 */ /* 0x0005e6000c101508 */
[----:B0-----:R-:W-:Y:S01]  /*3840*/  IMAD R29, R19, c[0x0][0x18c], R0 ;  /* 0x00006300131d7a24 */ /* 0x001fe200078e0200 */
[----:B------:R0:W-:Y:S04]  /*3850*/  STG.E.U16 [R16.64], R27 ;  /* 0x0000001b10007986 */ /* 0x0001e8000c101508 */
[----:B------:R-:W-:Y:S04]  /*3860*/  LDS.U16 R22, [UR5+0x38] ;  /* 0x00003805ff167984 */ /* 0x000fe80008000400 */
[----:B------:R-:W3:Y:S01]  /*3870*/  LDS.U16 R20, [UR5+0x3a] ;  /* 0x00003a05ff147984 */ /* 0x000ee20008000400 */
[----:B--2---:R-:W-:Y:S01]  /*3880*/  IMAD.WIDE R14, R29, R12, c[0x0][0x198] ;  /* 0x000066001d0e7625 */ /* 0x004fe200078e020c */
[----:B0-----:R-:W-:-:S02]  /*3890*/  HADD2 R16, R28, -1032, -1032 ;  /* 0xe408e4081c107430 */ /* 0x001fc40000000000 */
[----:B------:R-:W0:Y:S01]  /*38a0*/  LDS.U16 R19, [UR5+0x3e] ;  /* 0x00003e05ff137984 */ /* 0x000e220008000400 */
[----:B------:R-:W-:Y:S01]  /*38b0*/  PRMT R27, R27, 0x7632, R27 ;  /* 0x000076321b1b7816 */ /* 0x000fe2000000001b */
[--C-:B-1----:R-:W-:Y:S01]  /*38c0*/  IMAD R21, R21, c[0x0][0x18c], R0.reuse ;  /* 0x0000630015157a24 */ /* 0x102fe200078e0200 */
[----:B------:R-:W-:Y:S01]  /*38d0*/  LOP3.LUT R17, R13, 0xf000f0, RZ, 0xc0, !PT ;  /* 0x00f000f00d117812 */ /* 0x000fe200078ec0ff */
[----:B------:R-:W-:Y:S01]  /*38e0*/  IMAD R29, R24, c[0x0][0x18c], R0 ;  /* 0x00006300181d7a24 */ /* 0x000fe200078e0200 */
[----:B------:R-:W-:Y:S01]  /*38f0*/  HFMA2.MMA R16, R16, R5, -RZ ;  /* 0x0000000510107235 */ /* 0x000fe200001000ff */
[----:B------:R1:W-:Y:S01]  /*3900*/  STG.E.U16 [R14.64], R27 ;  /* 0x0000001b0e007986 */ /* 0x0003e2000c101508 */
[----:B------:R-:W-:-:S05]  /*3910*/  LOP3.LUT R17, R17, 0x64006400, RZ, 0xfc, !PT ;  /* 0x6400640011117812 */ /* 0x000fca00078efcff */
[----:B------:R-:W-:-:S03]  /*3920*/  HFMA2 R17, R17, R26.H0_H0, -72, -72 ;  /* 0xd480d48011117431 */ /* 0x000fc6000004001a */
[----:B------:R-:W-:Y:S01]  /*3930*/  PRMT R28, R16, 0x7610, R28 ;  /* 0x00007610101c7816 */ /* 0x000fe2000000001c */
[--C-:B-1----:R-:W-:Y:S01]  /*3940*/  IMAD R27, R18, c[0x0][0x18c], R0.reuse ;  /* 0x00006300121b7a24 */ /* 0x102fe200078e0200 */
[----:B------:R-:W-:Y:S01]  /*3950*/  SHF.R.U32.HI R18, RZ, 0x8, R13 ;  /* 0x00000008ff127819 */ /* 0x000fe2000001160d */
[----:B------:R-:W-:Y:S01]  /*3960*/  HMUL2 R13, R17, R5 ;  /* 0x00000005110d7232 */ /* 0x000fe20000000000 */
[----:B------:R-:W-:Y:S01]  /*3970*/  IMAD R17, R25, c[0x0][0x18c], R0 ;  /* 0x0000630019117a24 */ /* 0x000fe200078e0200 */
[----:B------:R-:W-:Y:S01]  /*3980*/  PRMT R25, R16, 0x7632, R25 ;  /* 0x0000763210197816 */ /* 0x000fe20000000019 */
[----:B------:R-:W-:-:S04]  /*3990*/  IMAD.WIDE R14, R27, R12, c[0x0][0x198] ;  /* 0x000066001b0e7625 */ /* 0x000fc800078e020c */
[-C--:B------:R-:W-:Y:S01]  /*39a0*/  IMAD.WIDE R16, R17, R12.reuse, c[0x0][0x198] ;  /* 0x0000660011107625 */ /* 0x080fe200078e020c */
[----:B------:R1:W-:Y:S03]  /*39b0*/  STG.E.U16 [R14.64], R28 ;  /* 0x0000001c0e007986 */ /* 0x0003e6000c101508 */
[----:B---3--:R-:W-:Y:S02]  /*39c0*/  IMAD R27, R20, c[0x0][0x18c], R0 ;  /* 0x00006300141b7a24 */ /* 0x008fe400078e0200 */
[----:B-1----:R-:W-:Y:S01]  /*39d0*/  IMAD.WIDE R14, R21, R12, c[0x0][0x198] ;  /* 0x00006600150e7625 */ /* 0x002fe200078e020c */
[C---:B------:R-:W-:Y:S02]  /*39e0*/  LOP3.LUT R21, R18.reuse, 0xf000f0, RZ, 0xc0, !PT ;  /* 0x00f000f012157812 */ /* 0x040fe400078ec0ff */
[----:B------:R-:W-:Y:S02]  /*39f0*/  LOP3.LUT R18, R18, 0xf000f, RZ, 0xc0, !PT ;  /* 0x000f000f12127812 */ /* 0x000fe400078ec0ff */
[----:B------:R1:W-:Y:S01]  /*3a00*/  STG.E.U16 [R14.64], R25 ;  /* 0x000000190e007986 */ /* 0x0003e2000c101508 */
[----:B------:R-:W-:-:S02]  /*3a10*/  LOP3.LUT R21, R21, 0x64006400, RZ, 0xfc, !PT ;  /* 0x6400640015157812 */ /* 0x000fc400078efcff */
[----:B------:R-:W-:Y:S01]  /*3a20*/  LOP3.LUT R18, R18, 0x64006400, RZ, 0xfc, !PT ;  /* 0x6400640012127812 */ /* 0x000fe200078efcff */
[----:B------:R2:W-:Y:S02]  /*3a30*/  STG.E.U16 [R16.64], R13 ;  /* 0x0000000d10007986 */ /* 0x0005e4000c101508 */
[----:B------:R-:W-:Y:S01]  /*3a40*/  HFMA2 R26, R21, R26.H0_H0, -72, -72 ;  /* 0xd480d480151a7431 */ /* 0x000fe2000004001a */
[--C-:B------:R-:W-:Y:S02]  /*3a50*/  IMAD R21, R23, c[0x0][0x18c], R0.reuse ;  /* 0x0000630017157a24 */ /* 0x100fe400078e0200 */
[----:B0-----:R-:W-:Y:S01]  /*3a60*/  IMAD R23, R19, c[0x0][0x18c], R0 ;  /* 0x0000630013177a24 */ /* 0x001fe200078e0200 */
[----:B------:R-:W-:Y:S01]  /*3a70*/  HMUL2 R26, R26, R5 ;  /* 0x000000051a1a7232 */ /* 0x000fe20000000000 */
[----:B------:R-:W-:-:S04]  /*3a80*/  IMAD.WIDE R20, R21, R12, c[0x0][0x198] ;  /* 0x0000660015147625 */ /* 0x000fc800078e020c */
[----:B-1----:R-:W-:Y:S01]  /*3a90*/  IMAD R25, R22, c[0x0][0x18c], R0 ;  /* 0x0000630016197a24 */ /* 0x002fe200078e0200 */
[----:B--2---:R-:W-:Y:S01]  /*3aa0*/  HADD2 R17, R18, -1032, -1032 ;  /* 0xe408e40812117430 */ /* 0x004fe20000000000 */
[----:B------:R-:W-:-:S04]  /*3ab0*/  IMAD.WIDE R14, R27, R12, c[0x0][0x198] ;  /* 0x000066001b0e7625 */ /* 0x000fc800078e020c */
[-C--:B------:R-:W-:Y:S01]  /*3ac0*/  IMAD.WIDE R18, R25, R12.reuse, c[0x0][0x198] ;  /* 0x0000660019127625 */ /* 0x080fe200078e020c */
[----:B------:R-:W-:Y:S01]  /*3ad0*/  HFMA2.MMA R24, R17, R5, -RZ ;  /* 0x0000000511187235 */ /* 0x000fe200001000ff */
[----:B------:R-:W-:Y:S02]  /*3ae0*/  PRMT R25, R26, 0x7632, R25 ;  /* 0x000076321a197816 */ /* 0x000fe40000000019 */
[----:B------:R-:W-:-:S04]  /*3af0*/  IMAD.WIDE R16, R29, R12, c[0x0][0x198] ;  /* 0x000066001d107625 */ /* 0x000fc800078e020c */
[----:B------:R-:W-:Y:S01]  /*3b00*/  IMAD.WIDE R22, R23, R12, c[0x0][0x198] ;  /* 0x0000660017167625 */ /* 0x000fe200078e020c */
[----:B------:R-:W-:Y:S02]  /*3b10*/  PRMT R12, R13, 0x7632, R12 ;  /* 0x000076320d0c7816 */ /* 0x000fe4000000000c */
[----:B------:R-:W-:-:S03]  /*3b20*/  PRMT R13, R24, 0x7632, R13 ;  /* 0x00007632180d7816 */ /* 0x000fc6000000000d */
[----:B------:R-:W-:Y:S04]  /*3b30*/  STG.E.U16 [R20.64], R12 ;  /* 0x0000000c14007986 */ /* 0x000fe8000c101508 */
[----:B------:R-:W-:Y:S04]  /*3b40*/  STG.E.U16 [R18.64], R24 ;  /* 0x0000001812007986 */ /* 0x000fe8000c101508 */
[----:B------:R0:W-:Y:S04]  /*3b50*/  STG.E.U16 [R14.64], R13 ;  /* 0x0000000d0e007986 */ /* 0x0001e8000c101508 */
[----:B------:R1:W-:Y:S04]  /*3b60*/  STG.E.U16 [R16.64], R26 ;  /* 0x0000001a10007986 */ /* 0x0003e8000c101508 */
[----:B------:R1:W-:Y:S01]  /*3b70*/  STG.E.U16 [R22.64], R25 ;  /* 0x0000001916007986 */ /* 0x0003e2000c101508 */
[----:B0-----:R-:W-:Y:S01]  /*3b80*/  IMAD.WIDE R14, R8, c[0x0][0x18c], R10 ;  /* 0x00006300080e7a25 */ /* 0x001fe200078e020a */
[----:B------:R-:W-:Y:S05]  /*3b90*/  @!P0 BRA P1, `(.L_x_15) ;  /* 0xffffeff000008947 */ /* 0x000fea000083ffff */
.L_x_13:
[----:B------:R-:W-:-:S04]  /*3ba0*/  ISETP.GE.AND P0, PT, R9, R4, PT ;  /* 0x000000040900720c */ /* 0x000fc80003f06270 */
[----:B------:R-:W-:-:S13]  /*3bb0*/  ISETP.GE.OR P0, PT, R9, c[0x0][0x1b0], P0 ;  /* 0x00006c0009007a0c */ /* 0x000fda0000706670 */
[----:B------:R-:W-:Y:S05]  /*3bc0*/  @P0 BRA `(.L_x_16) ;  /* 0x0000108000000947 */ /* 0x000fea0003800000 */
.L_x_18:
[----:B------:R-:W-:Y:S01]  /*3bd0*/  IMAD.MOV.U32 R8, RZ, RZ, 0x4 ;  /* 0x00000004ff087424 */ /* 0x000fe200078e00ff */
[----:B------:R-:W2:Y:S03]  /*3be0*/  LDG.E.CONSTANT R10, [R14.64] ;  /* 0x000000080e0a7981 */ /* 0x000ea6000c1e9900 */
[----:B01----:R-:W-:-:S05]  /*3bf0*/  IMAD.WIDE R16, R8, c[0x0][0x18c], R14 ;  /* 0x0000630008107a25 */ /* 0x003fca00078e020e */
[----:B------:R0:W5:Y:S01]  /*3c00*/  LDG.E.CONSTANT R11, [R16.64] ;  /* 0x00000008100b7981 */ /* 0x000162000c1e9900 */
[----:B------:R-:W-:-:S05]  /*3c10*/  IMAD.WIDE R12, R8, c[0x0][0x18c], R16 ;  /* 0x00006300080c7a25 */ /* 0x000fca00078e0210 */
[----:B------:R0:W5:Y:S01]  /*3c20*/  LDG.E.CONSTANT R19, [R12.64] ;  /* 0x000000080c137981 */ /* 0x000162000c1e9900 */
[----:B------:R-:W-:Y:S01]  /*3c30*/  ISETP.NE.AND P0, PT, R9, R6, PT ;  /* 0x000000060900720c */ /* 0x000fe20003f05270 */
[----:B------:R-:W-:-:S09]  /*3c40*/  USHF.L.U32 UR5, UR4, 0x1, URZ ;  /* 0x0000000104057899 */ /* 0x000fd2000800063f */
[----:B------:R-:W1:Y:S04]  /*3c50*/  LDS.U16 R27, [UR5] ;  /* 0x00000005ff1b7984 */ /* 0x000e680008000400 */
[----:B------:R-:W3:Y:S04]  /*3c60*/  LDS.U16 R23, [UR5+0x2] ;  /* 0x00000205ff177984 */ /* 0x000ee80008000400 */
[----:B------:R-:W4:Y:S01]  /*3c70*/  LDS.U16 R21, [UR5+0x4] ;  /* 0x00000405ff157984 */ /* 0x000f220008000400 */
[----:B--2---:R-:W-:-:S04]  /*3c80*/  LOP3.LUT R18, R10, 0x70007, RZ, 0xc0, !PT ;  /* 0x000700070a127812 */ /* 0x004fc800078ec0ff */
[----:B------:R-:W-:-:S05]  /*3c90*/  LOP3.LUT R18, R18, 0x64006400, RZ, 0xfc, !PT ;  /* 0x6400640012127812 */ /* 0x000fca00078efcff */
[----:B------:R-:W-:Y:S01]  /*3ca0*/  HADD2 R20, R18, -1028, -1028 ;  /* 0xe404e40412147430 */ /* 0x000fe20000000000 */
[----:B------:R-:W-:Y:S05]  /*3cb0*/  @P0 BRA `(.L_x_17) ;  /* 0x0000015000000947 */ /* 0x000fea0003800000 */
[----:B01-34-:R-:W-:Y:S01]  /*3cc0*/  IADD3 R7, R7, 0x1, RZ ;  /* 0x0000000107077810 */ /* 0x01bfe20007ffe0ff */
[----:B------:R-:W-:-:S04]  /*3cd0*/  IMAD.MOV.U32 R24, RZ, RZ, 0x4 ;  /* 0x00000004ff187424 */ /* 0x000fc800078e00ff */
        /* <DEDUP_REMOVED lines=19> */
.L_x_17:
[----:B01-34-:R-:W-:Y:S01]  /*3e10*/  HFMA2.MMA R20, R20, R5, -RZ ;  /* 0x0000000514147235 */ /* 0x01bfe200001000ff */
[----:B------:R-:W-:Y:S01]  /*3e20*/  IMAD.MOV.U32 R18, RZ, RZ, 0x2 ;  /* 0x00000002ff127424 */ /* 0x000fe200078e00ff */
[----:B------:R-:W0:Y:S01]  /*3e30*/  LDS.U16 R16, [UR5+0x6] ;  /* 0x00000605ff107984 */ /* 0x000e220008000400 */
[--C-:B------:R-:W-:Y:S01]  /*3e40*/  IMAD R15, R27, c[0x0][0x18c], R0.reuse ;  /* 0x000063001b0f7a24 */ /* 0x100fe200078e0200 */
[----:B------:R-:W-:Y:S01]  /*3e50*/  LOP3.LUT R22, R10, 0x380038, RZ, 0xc0, !PT ;  /* 0x003800380a167812 */ /* 0x000fe200078ec0ff */
[----:B------:R-:W-:Y:S01]  /*3e60*/  IMAD R25, R23, c[0x0][0x18c], R0 ;  /* 0x0000630017197a24 */ /* 0x000fe200078e0200 */
[----:B------:R-:W1:Y:S01]  /*3e70*/  LDS.U16 R17, [UR5+0x8] ;  /* 0x00000805ff117984 */ /* 0x000e620008000400 */
[----:B------:R-:W-:Y:S01]  /*3e80*/  IMAD.WIDE R14, R15, R18, c[0x0][0x198] ;  /* 0x000066000f0e7625 */ /* 0x000fe200078e0212 */
[----:B------:R-:W-:Y:S01]  /*3e90*/  LOP3.LUT R23, R22, 0x64006400, RZ, 0xfc, !PT ;  /* 0x6400640016177812 */ /* 0x000fe200078efcff */
[----:B------:R-:W-:Y:S01]  /*3ea0*/  UIADD3 UR4, UR4, 0x20, URZ ;  /* 0x0000002004047890 */ /* 0x000fe2000fffe03f */
[C---:B------:R-:W-:Y:S01]  /*3eb0*/  PRMT R27, R20.reuse, 0x7610, R27 ;  /* 0x00007610141b7816 */ /* 0x040fe2000000001b */
[----:B------:R-:W-:Y:S01]  /*3ec0*/  IMAD.MOV.U32 R24, RZ, RZ, 0x3000 ;  /* 0x00003000ff187424 */ /* 0x000fe200078e00ff */
[----:B------:R-:W2:Y:S01]  /*3ed0*/  LDS.U16 R26, [UR5+0xa] ;  /* 0x00000a05ff1a7984 */ /* 0x000ea20008000400 */
[----:B------:R-:W-:Y:S01]  /*3ee0*/  PRMT R28, R20, 0x7632, R28 ;  /* 0x00007632141c7816 */ /* 0x000fe2000000001c */
[----:B------:R-:W-:Y:S01]  /*3ef0*/  IMAD R21, R21, c[0x0][0x18c], R0 ;  /* 0x0000630015157a24 */ /* 0x000fe200078e0200 */
[----:B------:R-:W-:Y:S01]  /*3f00*/  IADD3 R9, R9, 0x20, RZ ;  /* 0x0000002009097810 */ /* 0x000fe20007ffe0ff */
[----:B------:R3:W-:Y:S01]  /*3f10*/  STG.E.U16 [R14.64], R27 ;  /* 0x0000001b0e007986 */ /* 0x0007e2000c101508 */
[----:B------:R-:W-:-:S02]  /*3f20*/  HFMA2 R20, R23, R24.H0_H0, -132, -132 ;  /* 0xd820d82017147431 */ /* 0x000fc40000040018 */
[C---:B------:R-:W-:Y:S01]  /*3f30*/  ISETP.GE.AND P0, PT, R9.reuse, c[0x0][0x1b0], PT ;  /* 0x00006c0009007a0c */ /* 0x040fe20003f06270 */
[----:B------:R-:W4:Y:S01]  /*3f40*/  LDS.U16 R22, [UR5+0xc] ;  /* 0x00000c05ff167984 */ /* 0x000f220008000400 */
[----:B------:R-:W-:Y:S01]  /*3f50*/  HMUL2 R20, R20, R5 ;  /* 0x0000000514147232 */ /* 0x000fe20000000000 */
[----:B------:R-:W-:Y:S01]  /*3f60*/  ISETP.LT.AND P1, PT, R9, R4, PT ;  /* 0x000000040900720c */ /* 0x000fe20003f21270 */
[----:B---3--:R-:W-:Y:S01]  /*3f70*/  IMAD.WIDE R14, R25, R18, c[0x0][0x198] ;  /* 0x00006600190e7625 */ /* 0x008fe200078e0212 */
[--C-:B------:R-:W-:Y:S02]  /*3f80*/  SHF.R.U32.HI R25, RZ, 0x6, R10.reuse ;  /* 0x00000006ff197819 */ /* 0x100fe4000001160a */
[----:B------:R-:W-:Y:S02]  /*3f90*/  SHF.R.U32.HI R10, RZ, 0xf, R10 ;  /* 0x0000000fff0a7819 */ /* 0x000fe4000001160a */
[----:B------:R-:W-:Y:S01]  /*3fa0*/  LOP3.LUT R23, R25, 0x70007, RZ, 0xc0, !PT ;  /* 0x0007000719177812 */ /* 0x000fe200078ec0ff */
[----:B------:R3:W-:Y:S01]  /*3fb0*/  STG.E.U16 [R14.64], R28 ;  /* 0x0000001c0e007986 */ /* 0x0007e2000c101508 */
[----:B------:R-:W-:-:S02]  /*3fc0*/  LOP3.LUT R10, R10, 0x10001, RZ, 0xc0, !PT ;  /* 0x000100010a0a7812 */ /* 0x000fc400078ec0ff */
[----:B------:R-:W-:-:S05]  /*3fd0*/  LOP3.LUT R23, R23, 0x64006400, RZ, 0xfc, !PT ;  /* 0x6400640017177812 */ /* 0x000fca00078efcff */
[----:B------:R-:W-:Y:S01]  /*3fe0*/  HADD2 R27, R23, -1028, -1028 ;  /* 0xe404e404171b7430 */ /* 0x000fe20000000000 */
[----:B0-----:R-:W-:Y:S01]  /*3ff0*/  IMAD R29, R16, c[0x0][0x18c], R0 ;  /* 0x00006300101d7a24 */ /* 0x001fe200078e0200 */
[----:B------:R-:W-:Y:S01]  /*4000*/  LDS.U16 R23, [UR5+0xe] ;  /* 0x00000e05ff177984 */ /* 0x000fe20008000400 */
[----:B---3--:R-:W-:Y:S01]  /*4010*/  IMAD.WIDE R14, R21, R18, c[0x0][0x198] ;  /* 0x00006600150e7625 */ /* 0x008fe200078e0212 */
[----:B------:R-:W-:Y:S02]  /*4020*/  PRMT R28, R20, 0x7632, R28 ;  /* 0x00007632141c7816 */ /* 0x000fe4000000001c */
[----:B------:R-:W0:Y:S01]  /*4030*/  LDS.U16 R21, [UR5+0x10] ;  /* 0x00001005ff157984 */ /* 0x000e220008000400 */
[----:B------:R-:W-:Y:S01]  /*4040*/  HFMA2.MMA R27, R27, R5, -RZ ;  /* 0x000000051b1b7235 */ /* 0x000fe200001000ff */
[--C-:B-1----:R-:W-:Y:S02]  /*4050*/  IMAD R17, R17, c[0x0][0x18c], R0.reuse ;  /* 0x0000630011117a24 */ /* 0x102fe400078e0200 */
[----:B------:R1:W-:Y:S01]  /*4060*/  STG.E.U16 [R14.64], R20 ;  /* 0x000000140e007986 */ /* 0x0003e2000c101508 */
[----:B--2---:R-:W-:-:S02]  /*4070*/  IMAD R26, R26, c[0x0][0x18c], R0 ;  /* 0x000063001a1a7a24 */ /* 0x004fc400078e0200 */
[-C--:B------:R-:W-:Y:S01]  /*4080*/  IMAD.WIDE R16, R17, R18.reuse, c[0x0][0x198] ;  /* 0x0000660011107625 */ /* 0x080fe200078e0212 */
[----:B------:R-:W2:Y:S03]  /*4090*/  LDS.U16 R20, [UR5+0x12] ;  /* 0x00001205ff147984 */ /* 0x000ea60008000400 */
[----:B-1----:R-:W-:Y:S01]  /*40a0*/  IMAD.WIDE R14, R29, R18, c[0x0][0x198] ;  /* 0x000066001d0e7625 */ /* 0x002fe200078e0212 */
[C---:B------:R-:W-:Y:S02]  /*40b0*/  LOP3.LUT R29, R25.reuse, 0x380038, RZ, 0xc0, !PT ;  /* 0x00380038191d7812 */ /* 0x040fe400078ec0ff */
[----:B------:R-:W-:Y:S02]  /*40c0*/  LOP3.LUT R25, R25, 0x1c001c0, RZ, 0xc0, !PT ;  /* 0x01c001c019197812 */ /* 0x000fe400078ec0ff */
[----:B------:R-:W-:Y:S01]  /*40d0*/  LOP3.LUT R29, R29, 0x64006400, RZ, 0xfc, !PT ;  /* 0x640064001d1d7812 */ /* 0x000fe200078efcff */
[----:B------:R1:W-:Y:S01]  /*40e0*/  STG.E.U16 [R14.64], R28 ;  /* 0x0000001c0e007986 */ /* 0x0003e2000c101508 */
[----:B------:R-:W-:-:S03]  /*40f0*/  LOP3.LUT R25, R25, 0x64006400, RZ, 0xfc, !PT ;  /* 0x6400640019197812 */ /* 0x000fc600078efcff */
[----:B------:R3:W-:Y:S04]  /*4100*/  STG.E.U16 [R16.64], R27 ;  /* 0x0000001b10007986 */ /* 0x0007e8000c101508 */
[----:B------:R-:W-:Y:S01]  /*4110*/  LDS.U16 R16, [UR5+0x14] ;  /* 0x00001405ff107984 */ /* 0x000fe20008000400 */
[----:B-1----:R-:W-:Y:S01]  /*4120*/  IMAD.WIDE R14, R26, R18, c[0x0][0x198] ;  /* 0x000066001a0e7625 */ /* 0x002fe200078e0212 */
[----:B------:R-:W-:Y:S01]  /*4130*/  PRMT R28, R27, 0x7632, R28 ;  /* 0x000076321b1c7816 */ /* 0x000fe2000000001c */
[----:B---3--:R-:W-:Y:S02]  /*4140*/  HFMA2 R17, R29, R24.H0_H0, -132, -132 ;  /* 0xd820d8201d117431 */ /* 0x008fe40000040018 */
[----:B------:R-:W-:Y:S02]  /*4150*/  IMAD.MOV.U32 R26, RZ, RZ, 0x2400 ;  /* 0x00002400ff1a7424 */ /* 0x000fe400078e00ff */
[----:B------:R1:W-:Y:S01]  /*4160*/  STG.E.U16 [R14.64], R28 ;  /* 0x0000001c0e007986 */ /* 0x0003e2000c101508 */
[--C-:B----4-:R-:W-:Y:S01]  /*4170*/  IMAD R27, R22, c[0x0][0x18c], R0.reuse ;  /* 0x00006300161b7a24 */ /* 0x110fe200078e0200 */
[----:B------:R-:W-:Y:S01]  /*4180*/  HMUL2 R17, R17, R5 ;  /* 0x0000000511117232 */ /* 0x000fe20000000000 */
[----:B0-----:R-:W-:Y:S01]  /*4190*/  IMAD R21, R21, c[0x0][0x18c], R0 ;  /* 0x0000630015157a24 */ /* 0x001fe200078e0200 */
[----:B------:R-:W0:Y:S01]  /*41a0*/  LDS.U16 R22, [UR5+0x16] ;  /* 0x00001605ff167984 */ /* 0x000e220008000400 */
[----:B------:R-:W-:-:S02]  /*41b0*/  PRMT R24, R24, 0x5410, R26 ;  /* 0x0000541018187816 */ /* 0x000fc4000000001a */
[----:B------:R-:W-:Y:S01]  /*41c0*/  PRMT R26, R17, 0x7610, R26 ;  /* 0x00007610111a7816 */ /* 0x000fe2000000001a */
[----:B-1----:R-:W-:-:S04]  /*41d0*/  IMAD.WIDE R14, R27, R18, c[0x0][0x198] ;  /* 0x000066001b0e7625 */ /* 0x002fc800078e0212 */
[--C-:B------:R-:W-:Y:S01]  /*41e0*/  IMAD R27, R23, c[0x0][0x18c], R0.reuse ;  /* 0x00006300171b7a24 */ /* 0x100fe200078e0200 */
[----:B------:R1:W-:Y:S01]  /*41f0*/  STG.E.U16 [R14.64], R26 ;  /* 0x0000001a0e007986 */ /* 0x0003e2000c101508 */
[----:B------:R-:W-:Y:S01]  /*4200*/  HFMA2 R23, R25, R24.H1_H1, -20, -20 ;  /* 0xcd00cd0019177431 */ /* 0x000fe20000060018 */
[----:B--2---:R-:W-:Y:S01]  /*4210*/  IMAD R25, R20, c[0x0][0x18c], R0 ;  /* 0x0000630014197a24 */ /* 0x004fe200078e0200 */
[----:B-----5:R-:W-:-:S04]  /*4220*/  LOP3.LUT R20, R11, 0x70007, RZ, 0xc0, !PT ;  /* 0x000700070b147812 */ /* 0x020fc800078ec0ff */
[----:B------:R-:W-:Y:S01]  /*4230*/  HFMA2.MMA R23, R23, R5, -RZ ;  /* 0x0000000517177235 */ /* 0x000fe200001000ff */
[----:B------:R-:W-:Y:S01]  /*4240*/  LOP3.LUT R20, R20, 0x64006400, RZ, 0xfc, !PT ;  /* 0x6400640014147812 */ /* 0x000fe200078efcff */
[----:B-1----:R-:W-:Y:S01]  /*4250*/  IMAD.WIDE R14, R27, R18, c[0x0][0x198] ;  /* 0x000066001b0e7625 */ /* 0x002fe200078e0212 */
[----:B------:R-:W-:Y:S02]  /*4260*/  PRMT R27, R17, 0x7632, R27 ;  /* 0x00007632111b7816 */ /* 0x000fe4000000001b */
[----:B------:R-:W1:Y:S05]  /*4270*/  LDS.U16 R17, [UR5+0x18] ;  /* 0x00001805ff117984 */ /* 0x000e6a0008000400 */
[C---:B------:R-:W-:Y:S01]  /*4280*/  PRMT R28, R23.reuse, 0x7610, R28 ;  /* 0x00007610171c7816 */ /* 0x040fe2000000001c */
[----:B------:R2:W-:Y:S01]  /*4290*/  STG.E.U16 [R14.64], R27 ;  /* 0x0000001b0e007986 */ /* 0x0005e2000c101508 */
[----:B------:R-:W-:Y:S01]  /*42a0*/  PRMT R26, R23, 0x7632, R26 ;  /* 0x00007632171a7816 */ /* 0x000fe2000000001a */
[----:B------:R-:W-:-:S02]  /*42b0*/  HADD2 R23, R20, -1028, -1028 ;  /* 0xe404e40414177430 */ /* 0x000fc40000000000 */
[----:B------:R-:W-:Y:S02]  /*42c0*/  LDS.U16 R20, [UR5+0x1c] ;  /* 0x00001c05ff147984 */ /* 0x000fe40008000400 */
[----:B------:R-:W-:-:S05]  /*42d0*/  HMUL2 R23, R23, R5 ;  /* 0x0000000517177232 */ /* 0x000fca0000000000 */
[----:B------:R-:W-:Y:S01]  /*42e0*/  PRMT R29, R23, 0x7632, R29 ;  /* 0x00007632171d7816 */ /* 0x000fe2000000001d */
[-C--:B--2---:R-:W-:Y:S02]  /*42f0*/  IMAD.WIDE R14, R21, R18.reuse, c[0x0][0x198] ;  /* 0x00006600150e7625 */ /* 0x084fe400078e0212 */
[----:B------:R-:W2:Y:S02]  /*4300*/  LDS.U16 R21, [UR5+0x1a] ;  /* 0x00001a05ff157984 */ /* 0x000ea40008000400 */
[----:B0-----:R-:W-:Y:S01]  /*4310*/  IMAD R27, R22, c[0x0][0x18c], R0 ;  /* 0x00006300161b7a24 */ /* 0x001fe200078e0200 */
[----:B------:R-:W-:Y:S01]  /*4320*/  LOP3.LUT R22, R11, 0x380038, RZ, 0xc0, !PT ;  /* 0x003800380b167812 */ /* 0x000fe200078ec0ff */
[----:B------:R0:W-:Y:S02]  /*4330*/  STG.E.U16 [R14.64], R28 ;  /* 0x0000001c0e007986 */ /* 0x0001e4000c101508 */
[----:B0-----:R-:W-:Y:S01]  /*4340*/  IMAD.WIDE R14, R25, R18, c[0x0][0x198] ;  /* 0x00006600190e7625 */ /* 0x001fe200078e0212 */
[----:B------:R-:W-:-:S03]  /*4350*/  PRMT R28, R23, 0x7610, R28 ;  /* 0x00007610171c7816 */ /* 0x000fc6000000001c */
[--C-:B------:R-:W-:Y:S01]  /*4360*/  IMAD R25, R16, c[0x0][0x18c], R0.reuse ;  /* 0x0000630010197a24 */ /* 0x100fe200078e0200 */
[----:B------:R0:W-:Y:S01]  /*4370*/  STG.E.U16 [R14.64], R26 ;  /* 0x0000001a0e007986 */ /* 0x0001e2000c101508 */
[----:B-1----:R-:W-:Y:S01]  /*4380*/  IMAD R23, R17, c[0x0][0x18c], R0 ;  /* 0x0000630011177a24 */ /* 0x002fe200078e0200 */
[--C-:B------:R-:W-:Y:S02]  /*4390*/  SHF.R.U32.HI R17, RZ, 0x6, R11.reuse ;  /* 0x00000006ff117819 */ /* 0x100fe4000001160b */
[----:B------:R-:W-:Y:S01]  /*43a0*/  LDS.U16 R16, [UR5+0x1e] ;  /* 0x00001e05ff107984 */ /* 0x000fe20008000400 */
[----:B------:R-:W-:Y:S01]  /*43b0*/  SHF.R.U32.HI R11, RZ, 0xe, R11 ;  /* 0x0000000eff0b7819 */ /* 0x000fe2000001160b */
[-C--:B0-----:R-:W-:Y:S01]  /*43c0*/  IMAD.WIDE R14, R25, R18.reuse, c[0x0][0x198] ;  /* 0x00006600190e7625 */ /* 0x081fe200078e0212 */
[----:B------:R-:W-:Y:S02]  /*43d0*/  LOP3.LUT R25, R22, 0x64006400, RZ, 0xfc, !PT ;  /* 0x6400640016197812 */ /* 0x000fe400078efcff */
[----:B------:R-:W0:Y:S03]  /*43e0*/  LDS.U16 R22, [UR5+0x20] ;  /* 0x00002005ff167984 */ /* 0x000e260008000400 */
[----:B------:R-:W-:Y:S01]  /*43f0*/  HFMA2 R25, R25, R24.H0_H0, -132, -132 ;  /* 0xd820d82019197431 */ /* 0x000fe20000040018 */
[----:B------:R1:W-:Y:S05]  /*4400*/  STG.E.U16 [R14.64], R28 ;  /* 0x0000001c0e007986 */ /* 0x0003ea000c101508 */
[----:B------:R-:W-:Y:S01]  /*4410*/  HFMA2.MMA R25, R25, R5, -RZ ;  /* 0x0000000519197235 */ /* 0x000fe200001000ff */
[----:B-1----:R-:W-:-:S04]  /*4420*/  IMAD.WIDE R14, R27, R18, c[0x0][0x198] ;  /* 0x000066001b0e7625 */ /* 0x002fc800078e0212 */
[----:B--2---:R-:W-:Y:S01]  /*4430*/  IMAD R27, R21, c[0x0][0x18c], R0 ;  /* 0x00006300151b7a24 */ /* 0x004fe200078e0200 */
[----:B------:R1:W-:Y:S02]  /*4440*/  STG.E.U16 [R14.64], R29 ;  /* 0x0000001d0e007986 */ /* 0x0003e4000c101508 */
[----:B-1----:R-:W-:Y:S01]  /*4450*/  IMAD.WIDE R14, R23, R18, c[0x0][0x198] ;  /* 0x00006600170e7625 */ /* 0x002fe200078e0212 */
[----:B------:R-:W-:-:S04]  /*4460*/  LOP3.LUT R23, R17, 0x70007, RZ, 0xc0, !PT ;  /* 0x0007000711177812 */ /* 0x000fc800078ec0ff */
[----:B------:R-:W-:Y:S01]  /*4470*/  LOP3.LUT R26, R23, 0x64006400, RZ, 0xfc, !PT ;  /* 0x64006400171a7812 */ /* 0x000fe200078efcff */
[----:B------:R1:W-:Y:S04]  /*4480*/  STG.E.U16 [R14.64], R25 ;  /* 0x000000190e007986 */ /* 0x0003e8000c101508 */
[----:B------:R-:W2:Y:S01]  /*4490*/  LDS.U16 R23, [UR5+0x22] ;  /* 0x00002205ff177984 */ /* 0x000ea20008000400 */
[----:B------:R-:W-:Y:S01]  /*44a0*/  HADD2 R21, R26, -1028, -1028 ;  /* 0xe404e4041a157430 */ /* 0x000fe20000000000 */
[----:B------:R-:W-:-:S03]  /*44b0*/  PRMT R26, R25, 0x7632, R26 ;  /* 0x00007632191a7816 */ /* 0x000fc6000000001a */
[----:B------:R-:W-:Y:S01]  /*44c0*/  HMUL2 R21, R21, R5 ;  /* 0x0000000515157232 */ /* 0x000fe20000000000 */
[----:B-1----:R-:W-:-:S04]  /*44d0*/  IMAD.WIDE R14, R27, R18, c[0x0][0x198] ;  /* 0x000066001b0e7625 */ /* 0x002fc800078e0212 */
[C---:B------:R-:W-:Y:S01]  /*44e0*/  PRMT R28, R21.reuse, 0x7610, R28 ;  /* 0x00007610151c7816 */ /* 0x040fe2000000001c */
[--C-:B------:R-:W-:Y:S01]  /*44f0*/  IMAD R25, R20, c[0x0][0x18c], R0.reuse ;  /* 0x0000630014197a24 */ /* 0x100fe200078e0200 */
[----:B------:R1:W-:Y:S01]  /*4500*/  STG.E.U16 [R14.64], R26 ;  /* 0x0000001a0e007986 */ /* 0x0003e2000c101508 */
[----:B------:R-:W-:Y:S01]  /*4510*/  PRMT R29, R21, 0x7632, R29 ;  /* 0x00007632151d7816 */ /* 0x000fe2000000001d */
[----:B0-----:R-:W-:Y:S02]  /*4520*/  IMAD R27, R22, c[0x0][0x18c], R0 ;  /* 0x00006300161b7a24 */ /* 0x001fe400078e0200 */
[----:B------:R-:W0:Y:S04]  /*4530*/  LDS.U16 R20, [UR5+0x24] ;  /* 0x00002405ff147984 */ /* 0x000e280008000400 */
[----:B------:R-:W-:Y:S01]  /*4540*/  LDS.U16 R21, [UR5+0x28] ;  /* 0x00002805ff157984 */ /* 0x000fe20008000400 */
[----:B-1----:R-:W-:-:S04]  /*4550*/  IMAD.WIDE R14, R25, R18, c[0x0][0x198] ;  /* 0x00006600190e7625 */ /* 0x002fc800078e0212 */
[--C-:B------:R-:W-:Y:S01]  /*4560*/  IMAD R25, R16, c[0x0][0x18c], R0.reuse ;  /* 0x0000630010197a24 */ /* 0x100fe200078e0200 */
[----:B------:R-:W-:Y:S01]  /*4570*/  LOP3.LUT R16, R17, 0x380038, RZ, 0xc0, !PT ;  /* 0x0038003811107812 */ /* 0x000fe200078ec0ff */
[----:B------:R1:W-:Y:S01]  /*4580*/  STG.E.U16 [R14.64], R28 ;  /* 0x0000001c0e007986 */ /* 0x0003e2000c101508 */
[----:B--2---:R-:W-:Y:S02]  /*4590*/  IMAD R23, R23, c[0x0][0x18c], R0 ;  /* 0x0000630017177a24 */ /* 0x004fe400078e0200 */
[----:B-1----:R-:W-:Y:S01]  /*45a0*/  IMAD.WIDE R14, R25, R18, c[0x0][0x198] ;  /* 0x00006600190e7625 */ /* 0x002fe200078e0212 */
[----:B------:R-:W-:Y:S02]  /*45b0*/  LOP3.LUT R25, R16, 0x64006400, RZ, 0xfc, !PT ;  /* 0x6400640010197812 */ /* 0x000fe400078efcff */
[----:B------:R-:W1:Y:S03]  /*45c0*/  LDS.U16 R16, [UR5+0x26] ;  /* 0x00002605ff107984 */ /* 0x000e660008000400 */
[----:B------:R-:W-:Y:S01]  /*45d0*/  HFMA2 R25, R25, R24.H0_H0, -132, -132 ;  /* 0xd820d82019197431 */ /* 0x000fe20000040018 */
[----:B------:R2:W-:Y:S05]  /*45e0*/  STG.E.U16 [R14.64], R29 ;  /* 0x0000001d0e007986 */ /* 0x0005ea000c101508 */
[----:B------:R-:W-:Y:S01]  /*45f0*/  HFMA2.MMA R22, R25, R5, -RZ ;  /* 0x0000000519167235 */ /* 0x000fe200001000ff */
[----:B------:R-:W-:-:S02]  /*4600*/  LOP3.LUT R25, R17, 0x1c001c0, RZ, 0xc0, !PT ;  /* 0x01c001c011197812 */ /* 0x000fc400078ec0ff */
[----:B------:R-:W3:Y:S02]  /*4610*/  LDS.U16 R17, [UR5+0x2a] ;  /* 0x00002a05ff117984 */ /* 0x000ee40008000400 */
[----:B------:R-:W-:Y:S01]  /*4620*/  LOP3.LUT R25, R25, 0x64006400, RZ, 0xfc, !PT ;  /* 0x6400640019197812 */ /* 0x000fe200078efcff */
[----:B--2---:R-:W-:-:S04]  /*4630*/  IMAD.WIDE R14, R27, R18, c[0x0][0x198] ;  /* 0x000066001b0e7625 */ /* 0x004fc800078e0212 */
[C---:B------:R-:W-:Y:S02]  /*4640*/  PRMT R26, R22.reuse, 0x7610, R26 ;  /* 0x00007610161a7816 */ /* 0x040fe4000000001a */
[----:B------:R-:W-:Y:S01]  /*4650*/  PRMT R27, R22, 0x7632, R27 ;  /* 0x00007632161b7816 */ /* 0x000fe2000000001b */
[----:B------:R-:W-:Y:S02]  /*4660*/  HFMA2 R22, R25, R24.H1_H1, -20, -20 ;  /* 0xcd00cd0019167431 */ /* 0x000fe40000060018 */
[----:B------:R2:W-:Y:S02]  /*4670*/  STG.E.U16 [R14.64], R26 ;  /* 0x0000001a0e007986 */ /* 0x0005e4000c101508 */
[----:B------:R-:W-:Y:S01]  /*4680*/  HMUL2 R22, R22, R5 ;  /* 0x0000000516167232 */ /* 0x000fe20000000000 */
[----:B--2---:R-:W-:-:S04]  /*4690*/  IMAD.WIDE R14, R23, R18, c[0x0][0x198] ;  /* 0x00006600170e7625 */ /* 0x004fc800078e0212 */
[----:B------:R-:W-:Y:S01]  /*46a0*/  PRMT R26, R22, 0x7632, R26 ;  /* 0x00007632161a7816 */ /* 0x000fe2000000001a */
[--C-:B0-----:R-:W-:Y:S01]  /*46b0*/  IMAD R23, R20, c[0x0][0x18c], R0.reuse ;  /* 0x0000630014177a24 */ /* 0x101fe200078e0200 */
[----:B------:R0:W-:Y:S01]  /*46c0*/  STG.E.U16 [R14.64], R27 ;  /* 0x0000001b0e007986 */ /* 0x0001e2000c101508 */
[----:B-1----:R-:W-:-:S03]  /*46d0*/  IMAD R25, R16, c[0x0][0x18c], R0 ;  /* 0x0000630010197a24 */ /* 0x002fc600078e0200 */
[----:B------:R-:W-:Y:S04]  /*46e0*/  LDS.U16 R20, [UR5+0x2c] ;  /* 0x00002c05ff147984 */ /* 0x000fe80008000400 */
[----:B------:R-:W-:Y:S01]  /*46f0*/  LDS.U16 R16, [UR5+0x2e] ;  /* 0x00002e05ff107984 */ /* 0x000fe20008000400 */
[----:B0-----:R-:W-:Y:S01]  /*4700*/  IMAD.WIDE R14, R23, R18, c[0x0][0x198] ;  /* 0x00006600170e7625 */ /* 0x001fe200078e0212 */
[----:B------:R-:W-:-:S03]  /*4710*/  LOP3.LUT R23, R19, 0x70007, RZ, 0xc0, !PT ;  /* 0x0007000713177812 */ /* 0x000fc600078ec0ff */
[----:B------:R-:W-:Y:S01]  /*4720*/  IMAD R27, R21, c[0x0][0x18c], R0 ;  /* 0x00006300151b7a24 */ /* 0x000fe200078e0200 */
[----:B------:R-:W-:Y:S01]  /*4730*/  LOP3.LUT R23, R23, 0x64006400, RZ, 0xfc, !PT ;  /* 0x6400640017177812 */ /* 0x000fe200078efcff */
[----:B------:R-:W0:Y:S04]  /*4740*/  LDS.U16 R21, [UR5+0x30] ;  /* 0x00003005ff157984 */ /* 0x000e280008000400 */
[----:B------:R-:W-:Y:S01]  /*4750*/  HADD2 R23, R23, -1028, -1028 ;  /* 0xe404e40417177430 */ /* 0x000fe20000000000 */
[----:B------:R1:W-:Y:S04]  /*4760*/  STG.E.U16 [R14.64], R22 ;  /* 0x000000160e007986 */ /* 0x0003e8000c101508 */
[----:B------:R-:W2:Y:S01]  /*4770*/  LDS.U16 R22, [UR5+0x32] ;  /* 0x00003205ff167984 */ /* 0x000ea20008000400 */
[----:B------:R-:W-:Y:S01]  /*4780*/  HFMA2.MMA R23, R23, R5, -RZ ;  /* 0x0000000517177235 */ /* 0x000fe200001000ff */
[----:B-1----:R-:W-:-:S09]  /*4790*/  IMAD.WIDE R14, R25, R18, c[0x0][0x198] ;  /* 0x00006600190e7625 */ /* 0x002fd200078e0212 */
[----:B------:R-:W-:Y:S01]  /*47a0*/  PRMT R28, R23, 0x7632, R28 ;  /* 0x00007632171c7816 */ /* 0x000fe2000000001c */
[----:B---3--:R-:W-:Y:S01]  /*47b0*/  IMAD R25, R17, c[0x0][0x18c], R0 ;  /* 0x0000630011197a24 */ /* 0x008fe200078e0200 */
[----:B------:R1:W-:Y:S01]  /*47c0*/  STG.E.U16 [R14.64], R26 ;  /* 0x0000001a0e007986 */ /* 0x0003e2000c101508 */
[----:B------:R-:W-:-:S03]  /*47d0*/  LOP3.LUT R17, R19, 0x380038, RZ, 0xc0, !PT ;  /* 0x0038003813117812 */ /* 0x000fc600078ec0ff */
[----:B------:R-:W-:Y:S01]  /*47e0*/  LDS.U16 R26, [UR5+0x3c] ;  /* 0x00003c05ff1a7984 */ /* 0x000fe20008000400 */
[----:B------:R-:W-:-:S05]  /*47f0*/  LOP3.LUT R17, R17, 0x64006400, RZ, 0xfc, !PT ;  /* 0x6400640011117812 */ /* 0x000fca00078efcff */
[----:B------:R-:W-:Y:S01]  /*4800*/  HFMA2 R17, R17, R24.H0_H0, -132, -132 ;  /* 0xd820d82011117431 */ /* 0x000fe20000040018 */
[-C--:B-1----:R-:W-:Y:S01]  /*4810*/  IMAD.WIDE R14, R27, R18.reuse, c[0x0][0x198] ;  /* 0x000066001b0e7625 */ /* 0x082fe200078e0212 */
[----:B------:R-:W-:Y:S02]  /*4820*/  PRMT R27, R23, 0x7610, R27 ;  /* 0x00007610171b7816 */ /* 0x000fe4000000001b */
[----:B------:R-:W-:Y:S01]  /*4830*/  HMUL2 R17, R17, R5 ;  /* 0x0000000511117232 */ /* 0x000fe20000000000 */
[----:B------:R-:W-:Y:S02]  /*4840*/  SHF.R.U32.HI R23, RZ, 0x6, R19 ;  /* 0x00000006ff177819 */ /* 0x000fe40000011613 */
[----:B------:R1:W-:Y:S01]  /*4850*/  STG.E.U16 [R14.64], R27 ;  /* 0x0000001b0e007986 */ /* 0x0003e2000c101508 */
[----:B0-----:R-:W-:Y:S02]  /*4860*/  IMAD R21, R21, c[0x0][0x18c], R0 ;  /* 0x0000630015157a24 */ /* 0x001fe400078e0200 */
[----:B-1----:R-:W-:-:S04]  /*4870*/  IMAD.WIDE R14, R25, R18, c[0x0][0x198] ;  /* 0x00006600190e7625 */ /* 0x002fc800078e0212 */
[--C-:B------:R-:W-:Y:S01]  /*4880*/  IMAD R25, R20, c[0x0][0x18c], R0.reuse ;  /* 0x0000630014197a24 */ /* 0x100fe200078e0200 */
[----:B------:R-:W-:Y:S01]  /*4890*/  LOP3.LUT R20, R23, 0x70007, RZ, 0xc0, !PT ;  /* 0x0007000717147812 */ /* 0x000fe200078ec0ff */
[----:B------:R0:W-:Y:S01]  /*48a0*/  STG.E.U16 [R14.64], R28 ;  /* 0x0000001c0e007986 */ /* 0x0001e2000c101508 */
[----:B------:R-:W-:Y:S02]  /*48b0*/  IMAD R27, R16, c[0x0][0x18c], R0 ;  /* 0x00006300101b7a24 */ /* 0x000fe400078e0200 */
[----:B------:R-:W-:Y:S01]  /*48c0*/  LOP3.LUT R20, R20, 0x64006400, RZ, 0xfc, !PT ;  /* 0x6400640014147812 */ /* 0x000fe200078efcff */
[----:B0-----:R-:W-:-:S04]  /*48d0*/  IMAD.WIDE R14, R25, R18, c[0x0][0x198] ;  /* 0x00006600190e7625 */ /* 0x001fc800078e0212 */
[----:B------:R-:W-:Y:S01]  /*48e0*/  HADD2 R25, R20, -1028, -1028 ;  /* 0xe404e40414197430 */ /* 0x000fe20000000000 */
[----:B------:R-:W-:Y:S01]  /*48f0*/  PRMT R28, R17, 0x7632, R28 ;  /* 0x00007632111c7816 */ /* 0x000fe2000000001c */
[----:B------:R-:W0:Y:S04]  /*4900*/  LDS.U16 R20, [UR5+0x34] ;  /* 0x00003405ff147984 */ /* 0x000e280008000400 */
[----:B------:R-:W-:Y:S01]  /*4910*/  HFMA2.MMA R25, R25, R5, -RZ ;  /* 0x0000000519197235 */ /* 0x000fe200001000ff */
[----:B------:R1:W-:Y:S09]  /*4920*/  STG.E.U16 [R14.64], R17 ;  /* 0x000000110e007986 */ /* 0x0003f2000c101508 */
[----:B------:R-:W-:Y:S01]  /*4930*/  PRMT R29, R25, 0x7610, R29 ;  /* 0x00007610191d7816 */ /* 0x000fe2000000001d */
[----:B-1----:R-:W-:-:S04]  /*4940*/  IMAD.WIDE R14, R27, R18, c[0x0][0x198] ;  /* 0x000066001b0e7625 */ /* 0x002fc800078e0212 */
[-C--:B------:R-:W-:Y:S01]  /*4950*/  IMAD.WIDE R16, R21, R18.reuse, c[0x0][0x198] ;  /* 0x0000660015107625 */ /* 0x080fe200078e0212 */
[----:B------:R1:W-:Y:S03]  /*4960*/  STG.E.U16 [R14.64], R28 ;  /* 0x0000001c0e007986 */ /* 0x0003e6000c101508 */
[----:B--2---:R-:W-:Y:S01]  /*4970*/  IMAD R27, R22, c[0x0][0x18c], R0 ;  /* 0x00006300161b7a24 */ /* 0x004fe200078e0200 */
[----:B------:R-:W-:Y:S04]  /*4980*/  STG.E.U16 [R16.64], R29 ;  /* 0x0000001d10007986 */ /* 0x000fe8000c101508 */
[----:B------:R-:W2:Y:S04]  /*4990*/  LDS.U16 R17, [UR5+0x38] ;  /* 0x00003805ff117984 */ /* 0x000ea80008000400 */
[----:B------:R-:W3:Y:S01]  /*49a0*/  LDS.U16 R21, [UR5+0x36] ;  /* 0x00003605ff157984 */ /* 0x000ee20008000400 */
[----:B-1----:R-:W-:Y:S01]  /*49b0*/  PRMT R28, R25, 0x7632, R28 ;  /* 0x00007632191c7816 */ /* 0x002fe2000000001c */
[-C--:B------:R-:W-:Y:S01]  /*49c0*/  IMAD.WIDE R14, R27, R18.reuse, c[0x0][0x198] ;  /* 0x000066001b0e7625 */ /* 0x080fe200078e0212 */
[C---:B------:R-:W-:Y:S01]  /*49d0*/  LOP3.LUT R25, R23.reuse, 0x380038, RZ, 0xc0, !PT ;  /* 0x0038003817197812 */ /* 0x040fe200078ec0ff */
[----:B------:R-:W1:Y:S01]  /*49e0*/  LDS.U16 R16, [UR5+0x3a] ;  /* 0x00003a05ff107984 */ /* 0x000e620008000400 */
[----:B------:R-:W-:Y:S01]  /*49f0*/  LOP3.LUT R23, R23, 0x1c001c0, RZ, 0xc0, !PT ;  /* 0x01c001c017177812 */ /* 0x000fe200078ec0ff */
[----:B0-----:R-:W-:Y:S01]  /*4a00*/  IMAD R27, R20, c[0x0][0x18c], R0 ;  /* 0x00006300141b7a24 */ /* 0x001fe200078e0200 */
[----:B------:R-:W-:Y:S01]  /*4a10*/  LOP3.LUT R25, R25, 0x64006400, RZ, 0xfc, !PT ;  /* 0x6400640019197812 */ /* 0x000fe200078efcff */
[----:B------:R-:W0:Y:S04]  /*4a20*/  LDS.U16 R22, [UR5+0x3e] ;  /* 0x00003e05ff167984 */ /* 0x000e280008000400 */
[----:B------:R-:W-:Y:S01]  /*4a30*/  HFMA2 R25, R25, R24.H0_H0, -132, -132 ;  /* 0xd820d82019197431 */ /* 0x000fe20000040018 */
[----:B------:R4:W-:Y:S03]  /*4a40*/  STG.E.U16 [R14.64], R28 ;  /* 0x0000001c0e007986 */ /* 0x0009e6000c101508 */
[----:B------:R-:W-:Y:S01]  /*4a50*/  HMUL2 R20, R25, R5 ;  /* 0x0000000519147232 */ /* 0x000fe20000000000 */
[----:B------:R-:W-:Y:S01]  /*4a60*/  LOP3.LUT R25, R10, 0x20002, R11, 0xf8, !PT ;  /* 0x000200020a197812 */ /* 0x000fe200078ef80b */
[----:B------:R-:W-:-:S04]  /*4a70*/  IMAD.WIDE R10, R27, R18, c[0x0][0x198] ;  /* 0x000066001b0a7625 */ /* 0x000fc800078e0212 */
[----:B------:R-:W-:Y:S01]  /*4a80*/  IMAD R27, R26, c[0x0][0x18c], R0 ;  /* 0x000063001a1b7a24 */ /* 0x000fe200078e0200 */
[----:B------:R2:W-:Y:S01]  /*4a90*/  STG.E.U16 [R10.64], R20 ;  /* 0x000000140a007986 */ /* 0x0005e2000c101508 */
[----:B----4-:R-:W-:Y:S02]  /*4aa0*/  SHF.R.U32.HI R14, RZ, 0xd, R19 ;  /* 0x0000000dff0e7819 */ /* 0x010fe40000011613 */
[----:B------:R-:W-:Y:S02]  /*4ab0*/  LOP3.LUT R19, R23, 0x64006400, RZ, 0xfc, !PT ;  /* 0x6400640017137812 */ /* 0x000fe400078efcff */
[----:B------:R-:W-:-:S03]  /*4ac0*/  LOP3.LUT R14, R25, 0x40004, R14, 0xf8, !PT ;  /* 0x00040004190e7812 */ /* 0x000fc600078ef80e */
[----:B------:R-:W-:Y:S01]  /*4ad0*/  HFMA2 R19, R19, R24.H1_H1, -20, -20 ;  /* 0xcd00cd0013137431 */ /* 0x000fe20000060018 */
[----:B------:R-:W-:Y:S02]  /*4ae0*/  LOP3.LUT R14, R14, 0x64006400, RZ, 0xfc, !PT ;  /* 0x640064000e0e7812 */ /* 0x000fe400078efcff */
[----:B--2---:R-:W-:Y:S01]  /*4af0*/  PRMT R20, R20, 0x7632, R20 ;  /* 0x0000763214147816 */ /* 0x004fe20000000014 */
[--C-:B------:R-:W-:Y:S02]  /*4b00*/  IMAD R17, R17, c[0x0][0x18c], R0.reuse ;  /* 0x0000630011117a24 */ /* 0x100fe400078e0200 */
[----:B------:R-:W-:Y:S01]  /*4b10*/  HFMA2.MMA R25, R19, R5, -RZ ;  /* 0x0000000513197235 */ /* 0x000fe200001000ff */
[----:B------:R-:W-:Y:S01]  /*4b20*/  HADD2 R24, R14, -1028, -1028 ;  /* 0xe404e4040e187430 */ /* 0x000fe20000000000 */
[----:B---3--:R-:W-:Y:S02]  /*4b30*/  IMAD R23, R21, c[0x0][0x18c], R0 ;  /* 0x0000630015177a24 */ /* 0x008fe400078e0200 */
[----:B------:R-:W-:Y:S01]  /*4b40*/  IMAD.WIDE R10, R17, R18, c[0x0][0x198] ;  /* 0x00006600110a7625 */ /* 0x000fe200078e0212 */
[----:B------:R-:W-:-:S03]  /*4b50*/  HMUL2 R24, R24, R5 ;  /* 0x0000000518187232 */ /* 0x000fc60000000000 */
[--C-:B-1----:R-:W-:Y:S02]  /*4b60*/  IMAD R15, R16, c[0x0][0x18c], R0.reuse ;  /* 0x00006300100f7a24 */ /* 0x102fe400078e0200 */
[----:B0-----:R-:W-:Y:S01]  /*4b70*/  IMAD R21, R22, c[0x0][0x18c], R0 ;  /* 0x0000630016157a24 */ /* 0x001fe200078e0200 */
[----:B------:R-:W-:Y:S01]  /*4b80*/  PRMT R26, R24, 0x7632, R26 ;  /* 0x00007632181a7816 */ /* 0x000fe2000000001a */
[----:B------:R-:W-:-:S04]  /*4b90*/  IMAD.WIDE R22, R23, R18, c[0x0][0x198] ;  /* 0x0000660017167625 */ /* 0x000fc800078e0212 */
[-C--:B------:R-:W-:Y:S01]  /*4ba0*/  IMAD.WIDE R14, R15, R18.reuse, c[0x0][0x198] ;  /* 0x000066000f0e7625 */ /* 0x080fe200078e0212 */
[----:B------:R-:W-:Y:S03]  /*4bb0*/  STG.E.U16 [R22.64], R20 ;  /* 0x0000001416007986 */ /* 0x000fe6000c101508 */
[-C--:B------:R-:W-:Y:S01]  /*4bc0*/  IMAD.WIDE R16, R27, R18.reuse, c[0x0][0x198] ;  /* 0x000066001b107625 */ /* 0x080fe200078e0212 */
[----:B------:R-:W-:Y:S03]  /*4bd0*/  STG.E.U16 [R10.64], R25 ;  /* 0x000000190a007986 */ /* 0x000fe6000c101508 */
[----:B------:R-:W-:Y:S01]  /*4be0*/  IMAD.WIDE R18, R21, R18, c[0x0][0x198] ;  /* 0x0000660015127625 */ /* 0x000fe200078e0212 */
[----:B------:R-:W-:-:S05]  /*4bf0*/  PRMT R21, R25, 0x7632, R21 ;  /* 0x0000763219157816 */ /* 0x000fca0000000015 */
[----:B------:R0:W-:Y:S04]  /*4c00*/  STG.E.U16 [R14.64], R21 ;  /* 0x000000150e007986 */ /* 0x0001e8000c101508 */
[----:B------:R1:W-:Y:S04]  /*4c10*/  STG.E.U16 [R16.64], R24 ;  /* 0x0000001810007986 */ /* 0x0003e8000c101508 */
[----:B------:R1:W-:Y:S01]  /*4c20*/  STG.E.U16 [R18.64], R26 ;  /* 0x0000001a12007986 */ /* 0x0003e2000c101508 */
[----:B0-----:R-:W-:Y:S01]  /*4c30*/  IMAD.WIDE R14, R8, c[0x0][0x18c], R12 ;  /* 0x00006300080e7a25 */ /* 0x001fe200078e020c */
[----:B------:R-:W-:Y:S05]  /*4c40*/  @!P0 BRA P1, `(.L_x_18) ;  /* 0xffffef8000008947 */ /* 0x000fea000083ffff */
.L_x_16:
[----:B------:R-:W-:-:S04]  /*4c50*/  ISETP.GE.AND P0, PT, R9, R4, PT ;  /* 0x000000040900720c */ /* 0x000fc80003f06270 */
[----:B------:R-:W-:-:S13]  /*4c60*/  ISETP.GE.OR P0, PT, R9, c[0x0][0x1b4], P0 ;  /* 0x00006d0009007a0c */ /* 0x000fda0000706670 */
[----:B------:R-:W-:Y:S05]  /*4c70*/  @P0 EXIT ;  /* 0x000000000000094d */ /* 0x000fea0003800000 */
[----:B0-----:R-:W-:-:S05]  /*4c80*/  IMAD.MOV.U32 R21, RZ, RZ, c[0x0][0x18c] ;  /* 0x00006300ff157624 */ /* 0x001fca00078e00ff */
[----:B------:R-:W-:-:S04]  /*4c90*/  SHF.R.S32.HI R8, RZ, 0x1f, R21 ;  /* 0x0000001fff087819 */ /* 0x000fc80000011415 */
[----:B-1----:R-:W-:Y:S02]  /*4ca0*/  SHF.L.U64.HI R23, R21, 0x2, R8 ;  /* 0x0000000215177819 */ /* 0x002fe40000010208 */
.L_x_20:
[----:B-1----:R-:W-:Y:S02]  /*4cb0*/  IMAD.MOV.U32 R10, RZ, RZ, R14 ;  /* 0x000000ffff0a7224 */ /* 0x002fe400078e000e */
[----:B------:R-:W-:-:S05]  /*4cc0*/  IMAD.MOV.U32 R11, RZ, RZ, R15 ;  /* 0x000000ffff0b7224 */ /* 0x000fca00078e000f */
[----:B------:R-:W2:Y:S01]  /*4cd0*/  LDG.E.CONSTANT R8, [R10.64] ;  /* 0x000000080a087981 */ /* 0x000ea2000c1e9900 */
[----:B------:R-:W-:Y:S01]  /*4ce0*/  ISETP.NE.AND P0, PT, R9, R6, PT ;  /* 0x000000060900720c */ /* 0x000fe20003f05270 */
[----:B------:R-:W-:-:S09]  /*4cf0*/  USHF.L.U32 UR5, UR4, 0x1, URZ ;  /* 0x0000000104057899 */ /* 0x000fd2000800063f */
[----:B------:R-:W0:Y:S04]  /*4d00*/  LDS.U16 R25, [UR5] ;  /* 0x00000005ff197984 */ /* 0x000e280008000400 */
[----:B------:R-:W1:Y:S04]  /*4d10*/  LDS.U16 R27, [UR5+0x2] ;  /* 0x00000205ff1b7984 */ /* 0x000e680008000400 */
[----:B------:R-:W3:Y:S04]  /*4d20*/  LDS.U16 R29, [UR5+0x4] ;  /* 0x00000405ff1d7984 */ /* 0x000ee80008000400 */
[----:B------:R-:W4:Y:S01]  /*4d30*/  LDS.U16 R19, [UR5+0x6] ;  /* 0x00000605ff137984 */ /* 0x000f220008000400 */
[----:B--2---:R-:W-:-:S04]  /*4d40*/  LOP3.LUT R18, R8, 0x30003, RZ, 0xc0, !PT ;  /* 0x0003000308127812 */ /* 0x004fc800078ec0ff */
[----:B------:R-:W-:Y:S01]  /*4d50*/  LOP3.LUT R18, R18, 0x64006400, RZ, 0xfc, !PT ;  /* 0x6400640012127812 */ /* 0x000fe200078efcff */
        /* <DEDUP_REMOVED lines=22> */
.L_x_19:
[----:B01-34-:R-:W-:Y:S01]  /*4ec0*/  HADD2 R10, R18, -1026, -1026 ;  /* 0xe402e402120a7430 */ /* 0x01bfe20000000000 */
[----:B------:R-:W0:Y:S01]  /*4ed0*/  LDS.U16 R17, [UR5+0x8] ;  /* 0x00000805ff117984 */ /* 0x000e220008000400 */
[----:B------:R-:W-:Y:S01]  /*4ee0*/  IMAD.MOV.U32 R18, RZ, RZ, 0x2 ;  /* 0x00000002ff127424 */ /* 0x000fe200078e00ff */
[----:B------:R-:W-:Y:S01]  /*4ef0*/  LOP3.LUT R16, R8, 0xc000c, RZ, 0xc0, !PT ;  /* 0x000c000c08107812 */ /* 0x000fe200078ec0ff */
[----:B------:R-:W-:Y:S01]  /*4f00*/  IMAD R11, R25, c[0x0][0x18c], R0 ;  /* 0x00006300190b7a24 */ /* 0x000fe200078e0200 */
[----:B------:R-:W-:Y:S01]  /*4f10*/  IADD3 R9, R9, 0x10, RZ ;  /* 0x0000001009097810 */ /* 0x000fe20007ffe0ff */
[----:B------:R-:W-:Y:S01]  /*4f20*/  HFMA2.MMA R20, R10, R5, -RZ ;  /* 0x000000050a147235 */ /* 0x000fe200001000ff */
[----:B------:R-:W1:Y:S01]  /*4f30*/  LDS.U16 R25, [UR5+0xa] ;  /* 0x00000a05ff197984 */ /* 0x000e620008000400 */
[----:B------:R-:W-:Y:S01]  /*4f40*/  IMAD.WIDE R10, R11, R18, c[0x0][0x198] ;  /* 0x000066000b0a7625 */ /* 0x000fe200078e0212 */
[----:B------:R-:W-:-:S02]  /*4f50*/  LOP3.LUT R16, R16, 0x64006400, RZ, 0xfc, !PT ;  /* 0x6400640010107812 */ /* 0x000fc400078efcff */
[----:B------:R-:W-:Y:S01]  /*4f60*/  ISETP.GE.AND P0, PT, R9, R4, PT ;  /* 0x000000040900720c */ /* 0x000fe20003f06270 */
[----:B------:R-:W-:Y:S01]  /*4f70*/  IMAD R13, R27, c[0x0][0x18c], R0 ;  /* 0x000063001b0d7a24 */ /* 0x000fe200078e0200 */
[----:B------:R-:W-:Y:S01]  /*4f80*/  LEA R14, P1, R21, R14, 0x2 ;  /* 0x0000000e150e7211 */ /* 0x000fe200078210ff */
[----:B------:R-:W-:Y:S01]  /*4f90*/  IMAD.MOV.U32 R24, RZ, RZ, 0x3400 ;  /* 0x00003400ff187424 */ /* 0x000fe200078e00ff */
[----:B------:R-:W2:Y:S01]  /*4fa0*/  LDS.U16 R27, [UR5+0xc] ;  /* 0x00000c05ff1b7984 */ /* 0x000ea20008000400 */
[----:B------:R-:W-:Y:S01]  /*4fb0*/  PRMT R22, R20, 0x7610, R22 ;  /* 0x0000761014167816 */ /* 0x000fe20000000016 */
[----:B------:R-:W-:Y:S02]  /*4fc0*/  IMAD.WIDE R12, R13, R18, c[0x0][0x198] ;  /* 0x000066000d0c7625 */ /* 0x000fe400078e0212 */
[----:B------:R-:W-:Y:S02]  /*4fd0*/  HFMA2 R16, R16, R24.H0_H0, -258, -258 ;  /* 0xdc08dc0810107431 */ /* 0x000fe40000040018 */
[----:B------:R3:W-:Y:S01]  /*4fe0*/  STG.E.U16 [R10.64], R22 ;  /* 0x000000160a007986 */ /* 0x0007e2000c101508 */
[----:B------:R-:W-:-:S02]  /*4ff0*/  IMAD R29, R29, c[0x0][0x18c], R0 ;  /* 0x000063001d1d7a24 */ /* 0x000fc400078e0200 */
[----:B------:R-:W-:Y:S02]  /*5000*/  IMAD.MOV.U32 R28, RZ, RZ, 0x2c00 ;  /* 0x00002c00ff1c7424 */ /* 0x000fe400078e00ff */
[----:B------:R-:W-:Y:S02]  /*5010*/  IMAD.MOV.U32 R26, RZ, RZ, 0x2400 ;  /* 0x00002400ff1a7424 */ /* 0x000fe400078e00ff */
[----:B------:R-:W-:Y:S01]  /*5020*/  IMAD.X R15, R15, 0x1, R23, P1 ;  /* 0x000000010f0f7824 */ /* 0x000fe200008e0617 */
[----:B---3--:R-:W-:Y:S01]  /*5030*/  PRMT R11, R20, 0x7632, R11 ;  /* 0x00007632140b7816 */ /* 0x008fe2000000000b */
[--C-:B------:R-:W-:Y:S01]  /*5040*/  IMAD R22, R19, c[0x0][0x18c], R0.reuse ;  /* 0x0000630013167a24 */ /* 0x100fe200078e0200 */
[----:B------:R-:W3:Y:S04]  /*5050*/  LDS.U16 R20, [UR5+0xe] ;  /* 0x00000e05ff147984 */ /* 0x000ee80008000400 */
[----:B------:R4:W-:Y:S01]  /*5060*/  STG.E.U16 [R12.64], R11 ;  /* 0x0000000b0c007986 */ /* 0x0009e2000c101508 */
[----:B0-----:R-:W-:Y:S01]  /*5070*/  IMAD R17, R17, c[0x0][0x18c], R0 ;  /* 0x0000630011117a24 */ /* 0x001fe200078e0200 */
[----:B----4-:R-:W-:Y:S01]  /*5080*/  HMUL2 R13, R16, R5 ;  /* 0x00000005100d7232 */ /* 0x010fe20000000000 */
[----:B------:R-:W-:Y:S01]  /*5090*/  LOP3.LUT R16, R8, 0x300030, RZ, 0xc0, !PT ;  /* 0x0030003008107812 */ /* 0x000fe200078ec0ff */
[----:B------:R-:W-:-:S03]  /*50a0*/  IMAD.WIDE R10, R29, R18, c[0x0][0x198] ;  /* 0x000066001d0a7625 */ /* 0x000fc600078e0212 */
[----:B------:R-:W-:Y:S02]  /*50b0*/  LOP3.LUT R19, R16, 0x64006400, RZ, 0xfc, !PT ;  /* 0x6400640010137812 */ /* 0x000fe400078efcff */
[C---:B------:R-:W-:Y:S02]  /*50c0*/  PRMT R29, R13.reuse, 0x7610, R29 ;  /* 0x000076100d1d7816 */ /* 0x040fe4000000001d */
[----:B------:R-:W-:Y:S01]  /*50d0*/  PRMT R16, R13, 0x7632, R16 ;  /* 0x000076320d107816 */ /* 0x000fe20000000010 */
[-C--:B------:R-:W-:Y:S01]  /*50e0*/  IMAD.WIDE R12, R22, R18.reuse, c[0x0][0x198] ;  /* 0x00006600160c7625 */ /* 0x080fe200078e0212 */
[----:B------:R-:W-:Y:S01]  /*50f0*/  HFMA2 R19, R19, R28.H0_H0, -66, -66 ;  /* 0xd420d42013137431 */ /* 0x000fe2000004001c */
[----:B------:R1:W-:Y:S01]  /*5100*/  STG.E.U16 [R10.64], R29 ;  /* 0x0000001d0a007986 */ /* 0x0003e2000c101508 */
[----:B------:R-:W-:Y:S02]  /*5110*/  PRMT R28, R28, 0x5410, R26 ;  /* 0x000054101c1c7816 */ /* 0x000fe4000000001a */
[----:B------:R-:W-:Y:S01]  /*5120*/  LOP3.LUT R22, R8, 0xc000c0, RZ, 0xc0, !PT ;  /* 0x00c000c008167812 */ /* 0x000fe200078ec0ff */
[----:B------:R0:W-:Y:S01]  /*5130*/  STG.E.U16 [R12.64], R16 ;  /* 0x000000100c007986 */ /* 0x0001e2000c101508 */
[----:B------:R-:W-:Y:S01]  /*5140*/  SHF.R.U32.HI R8, RZ, 0x8, R8 ;  /* 0x00000008ff087819 */ /* 0x000fe20000011608 */
[----:B-1----:R-:W-:Y:S01]  /*5150*/  IMAD R11, R25, c[0x0][0x18c], R0 ;  /* 0x00006300190b7a24 */ /* 0x002fe200078e0200 */
[----:B------:R-:W-:Y:S01]  /*5160*/  LOP3.LUT R29, R22, 0x64006400, RZ, 0xfc, !PT ;  /* 0x64006400161d7812 */ /* 0x000fe200078efcff */
[----:B------:R-:W1:Y:S01]  /*5170*/  LDS.U16 R25, [UR5+0x12] ;  /* 0x00001205ff197984 */ /* 0x000e620008000400 */
[----:B0-----:R-:W-:Y:S01]  /*5180*/  HFMA2.MMA R13, R19, R5, -RZ ;  /* 0x00000005130d7235 */ /* 0x001fe200001000ff */
[----:B------:R-:W-:-:S02]  /*5190*/  IMAD.WIDE R16, R17, R18, c[0x0][0x198] ;  /* 0x0000660011107625 */ /* 0x000fc400078e0212 */
[----:B------:R-:W0:Y:S01]  /*51a0*/  LDS.U16 R19, [UR5+0x10] ;  /* 0x00001005ff137984 */ /* 0x000e220008000400 */
[----:B------:R-:W-:Y:S01]  /*51b0*/  HFMA2 R22, R29, R28.H1_H1, -18, -18 ;  /* 0xcc80cc801d167431 */ /* 0x000fe2000006001c */
[----:B------:R-:W-:Y:S02]  /*51c0*/  IMAD.WIDE R10, R11, R18, c[0x0][0x198] ;  /* 0x000066000b0a7625 */ /* 0x000fe400078e0212 */
[----:B------:R-:W-:Y:S01]  /*51d0*/  LDS.U16 R29, [UR5+0x16] ;  /* 0x00001605ff1d7984 */ /* 0x000fe20008000400 */
[----:B------:R-:W-:-:S03]  /*51e0*/  HMUL2 R22, R22, R5 ;  /* 0x0000000516167232 */ /* 0x000fc60000000000 */
[----:B------:R2:W-:Y:S01]  /*51f0*/  STG.E.U16 [R16.64], R13 ;  /* 0x0000000d10007986 */ /* 0x0005e2000c101508 */
[----:B------:R-:W-:-:S05]  /*5200*/  PRMT R26, R13, 0x7632, R26 ;  /* 0x000076320d1a7816 */ /* 0x000fca000000001a */
[----:B------:R4:W-:Y:S04]  /*5210*/  STG.E.U16 [R10.64], R26 ;  /* 0x0000001a0a007986 */ /* 0x0009e8000c101508 */
[----:B------:R-:W-:Y:S01]  /*5220*/  LDS.U16 R26, [UR5+0x18] ;  /* 0x00001805ff1a7984 */ /* 0x000fe20008000400 */
[----:B--2---:R-:W-:-:S03]  /*5230*/  IMAD R13, R27, c[0x0][0x18c], R0 ;  /* 0x000063001b0d7a24 */ /* 0x004fc600078e0200 */
[----:B------:R-:W2:Y:S01]  /*5240*/  LDS.U16 R27, [UR5+0x14] ;  /* 0x00001405ff1b7984 */ /* 0x000ea20008000400 */
[----:B---3--:R-:W-:Y:S01]  /*5250*/  IMAD R17, R20, c[0x0][0x18c], R0 ;  /* 0x0000630014117a24 */ /* 0x008fe200078e0200 */
[----:B------:R-:W-:Y:S01]  /*5260*/  LOP3.LUT R20, R8, 0x30003, RZ, 0xc0, !PT ;  /* 0x0003000308147812 */ /* 0x000fe200078ec0ff */
[-C--:B------:R-:W-:Y:S01]  /*5270*/  IMAD.WIDE R12, R13, R18.reuse, c[0x0][0x198] ;  /* 0x000066000d0c7625 */ /* 0x080fe200078e0212 */
[----:B----4-:R-:W-:Y:S02]  /*5280*/  PRMT R10, R22, 0x7632, R10 ;  /* 0x00007632160a7816 */ /* 0x010fe4000000000a */
[----:B------:R-:W-:Y:S01]  /*5290*/  LOP3.LUT R20, R20, 0x64006400, RZ, 0xfc, !PT ;  /* 0x6400640014147812 */ /* 0x000fe200078efcff */
[----:B------:R-:W-:Y:S01]  /*52a0*/  IMAD.WIDE R16, R17, R18, c[0x0][0x198] ;  /* 0x0000660011107625 */ /* 0x000fe200078e0212 */
[----:B------:R3:W-:Y:S04]  /*52b0*/  STG.E.U16 [R12.64], R22 ;  /* 0x000000160c007986 */ /* 0x0007e8000c101508 */
[----:B------:R-:W4:Y:S01]  /*52c0*/  LDS.U16 R22, [UR5+0x1a] ;  /* 0x00001a05ff167984 */ /* 0x000f220008000400 */
[----:B-1----:R-:W-:-:S03]  /*52d0*/  IMAD R25, R25, c[0x0][0x18c], R0 ;  /* 0x0000630019197a24 */ /* 0x002fc600078e0200 */
[----:B------:R1:W-:Y:S01]  /*52e0*/  STG.E.U16 [R16.64], R10 ;  /* 0x0000000a10007986 */ /* 0x0003e2000c101508 */
[----:B0-----:R-:W-:Y:S01]  /*52f0*/  IMAD R11, R19, c[0x0][0x18c], R0 ;  /* 0x00006300130b7a24 */ /* 0x001fe200078e0200 */
[----:B---3--:R-:W-:Y:S02]  /*5300*/  HADD2 R13, R20, -1026, -1026 ;  /* 0xe402e402140d7430 */ /* 0x008fe40000000000 */
[----:B------:R-:W-:Y:S01]  /*5310*/  LDS.U16 R19, [UR5+0x1e] ;  /* 0x00001e05ff137984 */ /* 0x000fe20008000400 */
[----:B------:R-:W-:-:S03]  /*5320*/  LOP3.LUT R12, R8, 0xc000c, RZ, 0xc0, !PT ;  /* 0x000c000c080c7812 */ /* 0x000fc600078ec0ff */
[----:B------:R-:W0:Y:S01]  /*5330*/  LDS.U16 R20, [UR5+0x1c] ;  /* 0x00001c05ff147984 */ /* 0x000e220008000400 */
[----:B------:R-:W-:Y:S01]  /*5340*/  HFMA2.MMA R13, R13, R5, -RZ ;  /* 0x000000050d0d7235 */ /* 0x000fe200001000ff */
[----:B-1----:R-:W-:Y:S01]  /*5350*/  IMAD.WIDE R10, R11, R18, c[0x0][0x198] ;  /* 0x000066000b0a7625 */ /* 0x002fe200078e0212 */
[----:B------:R-:W-:-:S05]  /*5360*/  LOP3.LUT R17, R12, 0x64006400, RZ, 0xfc, !PT ;  /* 0x640064000c117812 */ /* 0x000fca00078efcff */
[----:B------:R1:W-:Y:S01]  /*5370*/  STG.E.U16 [R10.64], R13 ;  /* 0x0000000d0a007986 */ /* 0x0003e2000c101508 */
[----:B------:R-:W-:Y:S02]  /*5380*/  HFMA2 R17, R17, R24.H0_H0, -258, -258 ;  /* 0xdc08dc0811117431 */ /* 0x000fe40000040018 */
[----:B------:R-:W-:Y:S01]  /*5390*/  PRMT R16, R13, 0x7632, R16 ;  /* 0x000076320d107816 */ /* 0x000fe20000000010 */
[--C-:B--2---:R-:W-:Y:S02]  /*53a0*/  IMAD R27, R27, c[0x0][0x18c], R0.reuse ;  /* 0x000063001b1b7a24 */ /* 0x104fe400078e0200 */
[-C--:B-1----:R-:W-:Y:S01]  /*53b0*/  IMAD.WIDE R12, R25, R18.reuse, c[0x0][0x198] ;  /* 0x00006600190c7625 */ /* 0x082fe200078e0212 */
[C---:B------:R-:W-:Y:S01]  /*53c0*/  LOP3.LUT R10, R8.reuse, 0x300030, RZ, 0xc0, !PT ;  /* 0x00300030080a7812 */ /* 0x040fe200078ec0ff */
[----:B------:R-:W-:Y:S01]  /*53d0*/  HMUL2 R11, R17, R5 ;  /* 0x00000005110b7232 */ /* 0x000fe20000000000 */
[----:B------:R-:W-:Y:S01]  /*53e0*/  LOP3.LUT R8, R8, 0xc000c0, RZ, 0xc0, !PT ;  /* 0x00c000c008087812 */ /* 0x000fe200078ec0ff */
[----:B------:R-:W-:Y:S01]  /*53f0*/  IMAD R25, R29, c[0x0][0x18c], R0 ;  /* 0x000063001d197a24 */ /* 0x000fe200078e0200 */
[----:B------:R1:W-:Y:S02]  /*5400*/  STG.E.U16 [R12.64], R16 ;  /* 0x000000100c007986 */ /* 0x0003e4000c101508 */
[----:B------:R-:W-:Y:S01]  /*5410*/  LOP3.LUT R29, R8, 0x64006400, RZ, 0xfc, !PT ;  /* 0x64006400081d7812 */ /* 0x000fe200078efcff */
[----:B------:R-:W-:-:S04]  /*5420*/  IMAD.WIDE R24, R25, R18, c[0x0][0x198] ;  /* 0x0000660019187625 */ /* 0x000fc800078e0212 */
[----:B------:R-:W-:-:S04]  /*5430*/  HFMA2 R29, R29, R28.H1_H1, -18, -18 ;  /* 0xcc80cc801d1d7431 */ /* 0x000fc8000006001c */
[----:B------:R-:W-:Y:S01]  /*5440*/  HMUL2 R29, R29, R5 ;  /* 0x000000051d1d7232 */ /* 0x000fe20000000000 */
[-C--:B-1----:R-:W-:Y:S01]  /*5450*/  IMAD.WIDE R16, R27, R18.reuse, c[0x0][0x198] ;  /* 0x000066001b107625 */ /* 0x082fe200078e0212 */
[----:B------:R-:W-:Y:S02]  /*5460*/  LOP3.LUT R27, R10, 0x64006400, RZ, 0xfc, !PT ;  /* 0x640064000a1b7812 */ /* 0x000fe400078efcff */
[----:B------:R-:W-:Y:S01]  /*5470*/  PRMT R13, R11, 0x7632, R13 ;  /* 0x000076320b0d7816 */ /* 0x000fe2000000000d */
[--C-:B------:R-:W-:Y:S01]  /*5480*/  IMAD R10, R26, c[0x0][0x18c], R0.reuse ;  /* 0x000063001a0a7a24 */ /* 0x100fe200078e0200 */
[----:B------:R1:W-:Y:S01]  /*5490*/  STG.E.U16 [R16.64], R11 ;  /* 0x0000000b10007986 */ /* 0x0003e2000c101508 */
[----:B------:R-:W-:Y:S01]  /*54a0*/  HFMA2 R27, R27, R28.H0_H0, -66, -66 ;  /* 0xd420d4201b1b7431 */ /* 0x000fe2000004001c */
[--C-:B----4-:R-:W-:Y:S02]  /*54b0*/  IMAD R12, R22, c[0x0][0x18c], R0.reuse ;  /* 0x00006300160c7a24 */ /* 0x110fe400078e0200 */
[--C-:B0-----:R-:W-:Y:S01]  /*54c0*/  IMAD R20, R20, c[0x0][0x18c], R0.reuse ;  /* 0x0000630014147a24 */ /* 0x101fe200078e0200 */
[----:B------:R0:W-:Y:S01]  /*54d0*/  STG.E.U16 [R24.64], R13 ;  /* 0x0000000d18007986 */ /* 0x0001e2000c101508 */
[----:B------:R-:W-:Y:S01]  /*54e0*/  IMAD R19, R19, c[0x0][0x18c], R0 ;  /* 0x0000630013137a24 */ /* 0x000fe200078e0200 */
[----:B------:R-:W-:Y:S01]  /*54f0*/  HFMA2.MMA R27, R27, R5, -RZ ;  /* 0x000000051b1b7235 */ /* 0x000fe200001000ff */
[----:B-1----:R-:W-:-:S04]  /*5500*/  IMAD.WIDE R10, R10, R18, c[0x0][0x198] ;  /* 0x000066000a0a7625 */ /* 0x002fc800078e0212 */
[----:B------:R-:W-:-:S05]  /*5510*/  IMAD.WIDE R16, R20, R18, c[0x0][0x198] ;  /* 0x0000660014107625 */ /* 0x000fca00078e0212 */
[----:B------:R-:W-:Y:S01]  /*5520*/  PRMT R8, R27, 0x7632, R8 ;  /* 0x000076321b087816 */ /* 0x000fe20000000008 */
[----:B------:R1:W-:Y:S01]  /*5530*/  STG.E.U16 [R10.64], R27 ;  /* 0x0000001b0a007986 */ /* 0x0003e2000c101508 */
[----:B------:R-:W-:Y:S01]  /*5540*/  PRMT R20, R29, 0x7632, R20 ;  /* 0x000076321d147816 */ /* 0x000fe20000000014 */
[----:B0-----:R-:W-:-:S04]  /*5550*/  IMAD.WIDE R12, R12, R18, c[0x0][0x198] ;  /* 0x000066000c0c7625 */ /* 0x001fc800078e0212 */
[----:B------:R-:W-:Y:S01]  /*5560*/  IMAD.WIDE R18, R19, R18, c[0x0][0x198] ;  /* 0x0000660013127625 */ /* 0x000fe200078e0212 */
[----:B------:R1:W-:Y:S04]  /*5570*/  STG.E.U16 [R12.64], R8 ;  /* 0x000000080c007986 */ /* 0x0003e8000c101508 */
[----:B------:R1:W-:Y:S04]  /*5580*/  STG.E.U16 [R16.64], R29 ;  /* 0x0000001d10007986 */ /* 0x0003e8000c101508 */
[----:B------:R1:W-:Y:S01]  /*5590*/  STG.E.U16 [R18.64], R20 ;  /* 0x0000001412007986 */ /* 0x0003e2000c101508 */
[----:B------:R-:W-:Y:S05]  /*55a0*/  @P0 EXIT ;  /* 0x000000000000094d */ /* 0x000fea0003800000 */
[----:B------:R-:W-:Y:S01]  /*55b0*/  ISETP.GE.AND P0, PT, R9, c[0x0][0x1b4], PT ;  /* 0x00006d0009007a0c */ /* 0x000fe20003f06270 */
[----:B------:R-:W-:-:S12]  /*55c0*/  UIADD3 UR4, UR4, 0x10, URZ ;  /* 0x0000001004047890 */ /* 0x000fd8000fffe03f */
[----:B------:R-:W-:Y:S05]  /*55d0*/  @!P0 BRA `(.L_x_20) ;  /* 0xfffff6d000008947 */ /* 0x000fea000383ffff */
[----:B------:R-:W-:Y:S05]  /*55e0*/  EXIT ;  /* 0x000000000000794d */ /* 0x000fea0003800000 */
.L_x_21:
        /* <DEDUP_REMOVED lines=9> */
.L_x_56:


//--------------------- .text._Z23reconstruct_gptq_kernelPKjPKtS0_PK6__halfiiiiPS3_i --------------------------
	.section	.text._Z23reconstruct_gptq_kernelPKjPKtS0_PK6__halfiiiiPS3_i,"ax",@progbits
	.sectioninfo	@"SHI_REGISTERS=48"
	.align	128
        .global         _Z23reconstruct_gptq_kernelPKjPKtS0_PK6__halfiiiiPS3_i
        .type           _Z23reconstruct_gptq_kernelPKjPKtS0_PK6__halfiiiiPS3_i,@function
        .size           _Z23reconstruct_gptq_kernelPKjPKtS0_PK6__halfiiiiPS3_i,(.L_x_57 - _Z23reconstruct_gptq_kernelPKjPKtS0_PK6__halfiiiiPS3_i)
        .other          _Z23reconstruct_gptq_kernelPKjPKtS0_PK6__halfiiiiPS3_i,@"STO_CUDA_ENTRY STV_DEFAULT"
_Z23reconstruct_gptq_kernelPKjPKtS0_PK6__halfiiiiPS3_i:
.text._Z23reconstruct_gptq_kernelPKjPKtS0_PK6__halfiiiiPS3_i:
[----:B------:R-:W-:Y:S02]  /*0000*/  IMAD.MOV.U32 R1, RZ, RZ, c[0x0][0x28] ;  /* 0x00000a00ff017624 */ /* 0x000fe400078e00ff */
[----:B------:R-:W0:Y:S01]  /*0010*/  S2UR UR6, SR_CTAID.Y ;  /* 0x00000000000679c3 */ /* 0x000e220000002600 */
[----:B------:R-:W1:Y:S01]  /*0020*/  S2R R5, SR_TID.X ;  /* 0x0000000000057919 */ /* 0x000e620000002100 */
[----:B------:R-:W-:Y:S01]  /*0030*/  ISETP.NE.U32.AND P0, PT, RZ, c[0x0][0x168], PT ;  /* 0x00005a00ff007a0c */ /* 0x000fe20003f05070 */
[----:B------:R-:W-:Y:S02]  /*0040*/  ULDC UR5, c[0x0][0x180] ;  /* 0x0000600000057ab9 */ /* 0x000fe40000000800 */
[----:B------:R-:W1:Y:S01]  /*0050*/  S2R R0, SR_CTAID.X ;  /* 0x0000000000007919 */ /* 0x000e620000002500 */
[----:B------:R-:W-:Y:S01]  /*0060*/  ISETP.NE.AND.EX P0, PT, RZ, c[0x0][0x16c], PT, P0 ;  /* 0x00005b00ff007a0c */ /* 0x000fe20003f05300 */
[----:B------:R-:W-:Y:S02]  /*0070*/  ULDC.64 UR12, c[0x0][0x118] ;  /* 0x00004600000c7ab9 */ /* 0x000fe40000000a00 */
[----:B0-----:R-:W-:-:S04]  /*0080*/  USHF.L.U32 UR6, UR6, 0x7, URZ ;  /* 0x0000000706067899 */ /* 0x001fc8000800063f */
[----:B------:R-:W-:Y:S01]  /*0090*/  UIADD3 UR4, UR6, 0x80, URZ ;  /* 0x0000008006047890 */ /* 0x000fe2000fffe03f */
[----:B-1----:R-:W-:-:S03]  /*00a0*/  IMAD R0, R0, 0x80, R5 ;  /* 0x0000008000007824 */ /* 0x002fc600078e0205 */
[----:B------:R-:W-:Y:S01]  /*00b0*/  UISETP.LT.AND UP0, UPT, UR4, UR5, UPT ;  /* 0x000000050400728c */ /* 0x000fe2000bf01270 */
[----:B------:R-:W-:-:S03]  /*00c0*/  IMAD.SHL.U32 R21, R0, 0x4, RZ ;  /* 0x0000000400157824 */ /* 0x000fc600078e00ff */
[----:B------:R-:W-:Y:S02]  /*00d0*/  USEL UR5, UR4, UR5, UP0 ;  /* 0x0000000504057287 */ /* 0x000fe40008000000 */
[----:B------:R-:W-:Y:S01]  /*00e0*/  ISETP.GE.AND P2, PT, R21, c[0x0][0x184], PT ;  /* 0x0000610015007a0c */ /* 0x000fe20003f46270 */
[----:B------:R-:W-:-:S12]  /*00f0*/  @!P0 BRA `(.L_x_22) ;  /* 0x000000a000008947 */ /* 0x000fd80003800000 */
[----:B------:R-:W-:Y:S01]  /*0100*/  IADD3 R3, R5, UR6, RZ ;  /* 0x0000000605037c10 */ /* 0x000fe2000fffe0ff */
[----:B------:R-:W-:Y:S03]  /*0110*/  BSSY B0, `(.L_x_22) ;  /* 0x0000008000007945 */ /* 0x000fe60003800000 */
[----:B------:R-:W-:-:S13]  /*0120*/  ISETP.GE.AND P1, PT, R3, c[0x0][0x180], PT ;  /* 0x0000600003007a0c */ /* 0x000fda0003f26270 */
[----:B------:R-:W-:Y:S05]  /*0130*/  @P1 BRA `(.L_x_23) ;  /* 0x0000005000001947 */ /* 0x000fea0003800000 */
[----:B------:R-:W-:-:S04]  /*0140*/  IMAD.MOV.U32 R2, RZ, RZ, 0x2 ;  /* 0x00000002ff027424 */ /* 0x000fc800078e00ff */
[----:B------:R-:W-:-:S06]  /*0150*/  IMAD.WIDE R2, R3, R2, c[0x0][0x168] ;  /* 0x00005a0003027625 */ /* 0x000fcc00078e0202 */
[----:B------:R-:W2:Y:S01]  /*0160*/  LDG.E.U16.CONSTANT R2, [R2.64] ;  /* 0x0000000c02027981 */ /* 0x000ea2000c1e9500 */
[----:B------:R-:W-:-:S05]  /*0170*/  IMAD.SHL.U32 R5, R5, 0x2, RZ ;  /* 0x0000000205057824 */ /* 0x000fca00078e00ff */
[----:B--2---:R0:W-:Y:S02]  /*0180*/  STS.U16 [R5], R2 ;  /* 0x0000000205007388 */ /* 0x0041e40000000400 */
.L_x_23:
[----:B------:R-:W-:Y:S05]  /*0190*/  BSYNC B0 ;  /* 0x0000000000007941 */ /* 0x000fea0003800000 */
.L_x_22:
[----:B------:R-:W-:Y:S05]  /*01a0*/  @P2 EXIT ;  /* 0x000000000000294d */ /* 0x000fea0003800000 */
[----:B0-----:R-:W-:Y:S01]  /*01b0*/  IABS R5, c[0x0][0x188] ;  /* 0x0000620000057a13 */ /* 0x001fe20000000000 */
[----:B------:R-:W-:Y:S01]  /*01c0*/  ULDC UR4, c[0x0][0x188] ;  /* 0x0000620000047ab9 */ /* 0x000fe20000000800 */
[----:B------:R-:W-:Y:S01]  /*01d0*/  IMAD.SHL.U32 R19, R21, 0x4, RZ ;  /* 0x0000000415137824 */ /* 0x000fe200078e00ff */
[----:B------:R-:W-:Y:S01]  /*01e0*/  ULOP3.LUT UR4, UR6, UR4, URZ, 0x3c, !UPT ;  /* 0x0000000406047292 */ /* 0x000fe2000f8e3c3f */
[----:B------:R-:W0:Y:S01]  /*01f0*/  I2F.RP R0, R5 ;  /* 0x0000000500007306 */ /* 0x000e220000209400 */
[----:B------:R-:W-:Y:S04]  /*0200*/  BAR.SYNC.DEFER_BLOCKING 0x0 ;  /* 0x0000000000007b1d */ /* 0x000fe80000010000 */
[----:B------:R-:W-:-:S03]  /*0210*/  ISETP.LE.AND P2, PT, RZ, UR4, PT ;  /* 0x00000004ff007c0c */ /* 0x000fc6000bf43270 */
[----:B0-----:R-:W0:Y:S02]  /*0220*/  MUFU.RCP R0, R0 ;  /* 0x0000000000007308 */ /* 0x001e240000001000 */
[----:B0-----:R-:W-:-:S06]  /*0230*/  IADD3 R2, R0, 0xffffffe, RZ ;  /* 0x0ffffffe00027810 */ /* 0x001fcc0007ffe0ff */
[----:B------:R0:W1:Y:S02]  /*0240*/  F2I.FTZ.U32.TRUNC.NTZ R3, R2 ;  /* 0x0000000200037305 */ /* 0x000064000021f000 */
[----:B0-----:R-:W-:Y:S02]  /*0250*/  IMAD.MOV.U32 R2, RZ, RZ, RZ ;  /* 0x000000ffff027224 */ /* 0x001fe400078e00ff */
[----:B-1----:R-:W-:-:S04]  /*0260*/  IMAD.MOV R4, RZ, RZ, -R3 ;  /* 0x000000ffff047224 */ /* 0x002fc800078e0a03 */
[----:B------:R-:W-:Y:S01]  /*0270*/  IMAD R7, R4, R5, RZ ;  /* 0x0000000504077224 */ /* 0x000fe200078e02ff */
[----:B------:R-:W-:-:S03]  /*0280*/  IABS R4, UR6 ;  /* 0x0000000600047c13 */ /* 0x000fc60008000000 */
[----:B------:R-:W-:Y:S01]  /*0290*/  IMAD.HI.U32 R3, R3, R7, R2 ;  /* 0x0000000703037227 */ /* 0x000fe200078e0002 */
[----:B------:R-:W-:-:S04]  /*02a0*/  SHF.R.S32.HI R2, RZ, 0x1f, R21 ;  /* 0x0000001fff027819 */ /* 0x000fc80000011415 */
[----:B------:R-:W-:Y:S01]  /*02b0*/  LEA.HI R2, R2, R21, RZ, 0x3 ;  /* 0x0000001502027211 */ /* 0x000fe200078f18ff */
[----:B------:R-:W-:-:S03]  /*02c0*/  IMAD.HI.U32 R3, R3, R4, RZ ;  /* 0x0000000403037227 */ /* 0x000fc600078e00ff */
[----:B------:R-:W-:Y:S01]  /*02d0*/  SHF.R.S32.HI R20, RZ, 0x3, R2 ;  /* 0x00000003ff147819 */ /* 0x000fe20000011402 */
[----:B------:R-:W-:Y:S02]  /*02e0*/  IMAD.MOV R0, RZ, RZ, -R3 ;  /* 0x000000ffff007224 */ /* 0x000fe400078e0a03 */
[----:B------:R-:W-:Y:S02]  /*02f0*/  IMAD.MOV.U32 R2, RZ, RZ, 0x4 ;  /* 0x00000004ff027424 */ /* 0x000fe400078e00ff */
[----:B------:R-:W-:-:S05]  /*0300*/  IMAD R0, R5, R0, R4 ;  /* 0x0000000005007224 */ /* 0x000fca00078e0204 */
[----:B------:R-:W-:-:S13]  /*0310*/  ISETP.GT.U32.AND P3, PT, R5, R0, PT ;  /* 0x000000000500720c */ /* 0x000fda0003f64070 */
[----:B------:R-:W-:Y:S01]  /*0320*/  @!P3 IMAD.IADD R0, R0, 0x1, -R5 ;  /* 0x000000010000b824 */ /* 0x000fe200078e0a05 */
[----:B------:R-:W-:Y:S02]  /*0330*/  @!P3 IADD3 R3, R3, 0x1, RZ ;  /* 0x000000010303b810 */ /* 0x000fe40007ffe0ff */
[----:B------:R-:W-:Y:S02]  /*0340*/  ISETP.NE.AND P3, PT, RZ, c[0x0][0x188], PT ;  /* 0x00006200ff007a0c */ /* 0x000fe40003f65270 */
[----:B------:R-:W-:-:S13]  /*0350*/  ISETP.GE.U32.AND P1, PT, R0, R5, PT ;  /* 0x000000050000720c */ /* 0x000fda0003f26070 */
[----:B------:R-:W-:-:S05]  /*0360*/  @P1 IADD3 R3, R3, 0x1, RZ ;  /* 0x0000000103031810 */ /* 0x000fca0007ffe0ff */
[----:B------:R-:W-:-:S04]  /*0370*/  IMAD.MOV.U32 R18, RZ, RZ, R3 ;  /* 0x000000ffff127224 */ /* 0x000fc800078e0003 */
[----:B------:R-:W-:Y:S01]  /*0380*/  @!P2 IMAD.MOV R18, RZ, RZ, -R18 ;  /* 0x000000ffff12a224 */ /* 0x000fe200078e0a12 */
[----:B------:R-:W-:-:S05]  /*0390*/  @!P3 LOP3.LUT R18, RZ, c[0x0][0x188], RZ, 0x33, !PT ;  /* 0x00006200ff12ba12 */ /* 0x000fca00078e33ff */
[----:B------:R-:W-:-:S05]  /*03a0*/  IMAD R0, R18, c[0x0][0x184], RZ ;  /* 0x0000610012007a24 */ /* 0x000fca00078e02ff */
[----:B------:R-:W-:-:S04]  /*03b0*/  SHF.R.S32.HI R3, RZ, 0x1f, R0 ;  /* 0x0000001fff037819 */ /* 0x000fc80000011400 */
[----:B------:R-:W-:-:S04]  /*03c0*/  LEA.HI R3, R3, R0, RZ, 0x3 ;  /* 0x0000000003037211 */ /* 0x000fc800078f18ff */
[----:B------:R-:W-:-:S05]  /*03d0*/  LEA.HI.SX32 R3, R3, R20, 0x1d ;  /* 0x0000001403037211 */ /* 0x000fca00078feaff */
[----:B------:R-:W-:-:S06]  /*03e0*/  IMAD.WIDE R2, R3, R2, c[0x0][0x170] ;  /* 0x00005c0003027625 */ /* 0x000fcc00078e0202 */
[----:B------:R-:W2:Y:S01]  /*03f0*/  LDG.E.CONSTANT R2, [R2.64] ;  /* 0x0000000c02027981 */ /* 0x000ea2000c1e9900 */
[----:B------:R-:W-:Y:S02]  /*0400*/  IMAD.MOV.U32 R5, RZ, RZ, 0x2 ;  /* 0x00000002ff057424 */ /* 0x000fe400078e00ff */
[----:B------:R-:W-:-:S04]  /*0410*/  IMAD.IADD R4, R21, 0x1, R0 ;  /* 0x0000000115047824 */ /* 0x000fc800078e0200 */
[----:B------:R-:W-:-:S05]  /*0420*/  IMAD.WIDE R4, R4, R5, c[0x0][0x178] ;  /* 0x00005e0004047625 */ /* 0x000fca00078e0205 */
[----:B------:R0:W5:Y:S04]  /*0430*/  LDG.E.CONSTANT R6, [R4.64] ;  /* 0x0000000c04067981 */ /* 0x000168000c1e9900 */
[----:B------:R0:W5:Y:S01]  /*0440*/  LDG.E.CONSTANT R7, [R4.64+0x4] ;  /* 0x0000040c04077981 */ /* 0x000162000c1e9900 */
[----:B------:R-:W-:Y:S01]  /*0450*/  LOP3.LUT R19, R19, 0x10, RZ, 0xc0, !PT ;  /* 0x0000001013137812 */ /* 0x000fe200078ec0ff */
[----:B------:R-:W-:Y:S01]  /*0460*/  UISETP.GE.AND UP0, UPT, UR6, UR5, UPT ;  /* 0x000000050600728c */ /* 0x000fe2000bf06270 */
[----:B------:R-:W1:Y:S05]  /*0470*/  I2F.F16 R8, -0x40 ;  /* 0xffffffc000087906 */ /* 0x000e6a0000200c00 */
[----:B------:R-:W-:-:S02]  /*0480*/  PLOP3.LUT P1, PT, PT, PT, UP0, 0x80, 0x0 ;  /* 0x000000000000781c */ /* 0x000fc40003f2f008 */
[----:B--2---:R-:W-:-:S04]  /*0490*/  SHF.R.U32.HI R0, RZ, R19, R2 ;  /* 0x00000013ff007219 */ /* 0x004fc80000011602 */
[C---:B------:R-:W-:Y:S02]  /*04a0*/  IADD3 R2, R0.reuse, 0x1, RZ ;  /* 0x0000000100027810 */ /* 0x040fe40007ffe0ff */
[----:B------:R-:W-:Y:S02]  /*04b0*/  LEA.HI R9, R0, 0x1, RZ, 0x1c ;  /* 0x0000000100097811 */ /* 0x000fe400078fe0ff */
[----:B------:R-:W-:-:S04]  /*04c0*/  LOP3.LUT R2, R2, 0xf, RZ, 0xc0, !PT ;  /* 0x0000000f02027812 */ /* 0x000fc800078ec0ff */
[----:B------:R0:W2:Y:S01]  /*04d0*/  I2F.F16 R3, R2 ;  /* 0x0000000200037306 */ /* 0x0000a20000200c00 */
[----:B------:R-:W-:Y:S05]  /*04e0*/  @P1 EXIT ;  /* 0x000000000000194d */ /* 0x000fea0003800000 */
[----:B-1----:R-:W-:Y:S01]  /*04f0*/  USHF.R.S32.HI UR4, URZ, 0x1f, UR6 ;  /* 0x0000001f3f047899 */ /* 0x002fe20008011406 */
[C---:B0-----:R-:W-:Y:S01]  /*0500*/  LEA.HI R4, R0.reuse, 0x1, RZ, 0x18 ;  /* 0x0000000100047811 */ /* 0x041fe200078fc0ff */
[----:B------:R-:W-:Y:S01]  /*0510*/  ULDC UR7, c[0x0][0x184] ;  /* 0x0000610000077ab9 */ /* 0x000fe20000000800 */
[----:B------:R-:W-:Y:S01]  /*0520*/  LEA.HI R0, R0, 0x1, RZ, 0x14 ;  /* 0x0000000100007811 */ /* 0x000fe200078fa0ff */
[----:B------:R-:W-:Y:S01]  /*0530*/  ULEA.HI UR4, UR4, UR6, URZ, 0x3 ;  /* 0x0000000604047291 */ /* 0x000fe2000f8f183f */
[----:B------:R-:W-:Y:S01]  /*0540*/  LOP3.LUT R9, R9, 0xf, RZ, 0xc0, !PT ;  /* 0x0000000f09097812 */ /* 0x000fe200078ec0ff */
[----:B--2---:R-:W-:Y:S01]  /*0550*/  HADD2 R3, R8.H0_H0, -R3.H0_H0 ;  /* 0xa000000308037230 */ /* 0x004fe20000000800 */
[----:B------:R-:W-:Y:S01]  /*0560*/  LOP3.LUT R4, R4, 0xf, RZ, 0xc0, !PT ;  /* 0x0000000f04047812 */ /* 0x000fe200078ec0ff */
[----:B------:R-:W-:Y:S01]  /*0570*/  USHF.R.S32.HI UR4, URZ, 0x3, UR4 ;  /* 0x000000033f047899 */ /* 0x000fe20008011404 */
[----:B------:R-:W-:Y:S01]  /*0580*/  LOP3.LUT R13, R0, 0xf, RZ, 0xc0, !PT ;  /* 0x0000000f000d7812 */ /* 0x000fe200078ec0ff */
[----:B------:R-:W0:Y:S01]  /*0590*/  I2F.F16 R5, R9 ;  /* 0x0000000900057306 */ /* 0x000e220000200c00 */
[----:B------:R-:W-:Y:S01]  /*05a0*/  LOP3.LUT R2, R2, 0xe400, RZ, 0xfc, !PT ;  /* 0x0000e40002027812 */ /* 0x000fe200078efcff */
[----:B------:R-:W-:Y:S01]  /*05b0*/  UIMAD UR4, UR4, UR7, URZ ;  /* 0x00000007040472a4 */ /* 0x000fe2000f8e023f */
[----:B-----5:R-:W-:-:S02]  /*05c0*/  PRMT R17, R6, 0x5410, R6 ;  /* 0x0000541006117816 */ /* 0x020fc40000000006 */
[----:B------:R-:W-:Y:S01]  /*05d0*/  PRMT R16, R6, 0x7632, R6 ;  /* 0x0000763206107816 */ /* 0x000fe20000000006 */
[----:B------:R-:W-:Y:S01]  /*05e0*/  USHF.R.S32.HI UR7, URZ, 0x1f, UR4 ;  /* 0x0000001f3f077899 */ /* 0x000fe20008011404 */
[----:B------:R-:W-:Y:S01]  /*05f0*/  PRMT R10, R7, 0x7632, R7 ;  /* 0x00007632070a7816 */ /* 0x000fe20000000007 */
[----:B------:R1:W2:Y:S01]  /*0600*/  I2F.F16 R11, R4 ;  /* 0x00000004000b7306 */ /* 0x0002a20000200c00 */
[----:B------:R-:W-:Y:S01]  /*0610*/  IADD3 R25, P1, R21, UR4, RZ ;  /* 0x0000000415197c10 */ /* 0x000fe2000ff3e0ff */
[----:B------:R-:W-:-:S03]  /*0620*/  UMOV UR4, URZ ;  /* 0x0000003f00047c82 */ /* 0x000fc60008000000 */
[----:B------:R-:W-:Y:S01]  /*0630*/  LEA.HI.X.SX32 R0, R21, UR7, 0x1, P1 ;  /* 0x0000000715007c11 */ /* 0x000fe200088f0eff */
[----:B------:R-:W-:Y:S01]  /*0640*/  ULDC UR7, c[0x0][0x188] ;  /* 0x0000620000077ab9 */ /* 0x000fe20000000800 */
[C---:B------:R-:W-:Y:S01]  /*0650*/  LEA R24, P1, R25.reuse, c[0x0][0x160], 0x2 ;  /* 0x0000580019187a11 */ /* 0x040fe200078210ff */
[----:B------:R3:W4:Y:S01]  /*0660*/  I2F.F16 R15, R13 ;  /* 0x0000000d000f7306 */ /* 0x0007220000200c00 */
[----:B-1----:R-:W-:Y:S01]  /*0670*/  LOP3.LUT R4, R4, 0xe400, RZ, 0xfc, !PT ;  /* 0x0000e40004047812 */ /* 0x002fe200078efcff */
[C---:B0-----:R-:W-:Y:S01]  /*0680*/  HADD2 R5, R8.reuse.H0_H0, -R5.H0_H0 ;  /* 0xa000000508057230 */ /* 0x041fe20000000800 */
[----:B------:R-:W-:Y:S01]  /*0690*/  LEA.HI.X R25, R25, c[0x0][0x164], R0, 0x2, P1 ;  /* 0x0000590019197a11 */ /* 0x000fe200008f1400 */
[----:B------:R-:W-:Y:S01]  /*06a0*/  UIADD3 UR7, UR6, UR7, URZ ;  /* 0x0000000706077290 */ /* 0x000fe2000fffe03f */
[----:B------:R-:W-:Y:S02]  /*06b0*/  PRMT R4, R4, 0x5410, R4 ;  /* 0x0000541004047816 */ /* 0x000fe40000000004 */
[----:B------:R-:W-:Y:S01]  /*06c0*/  LOP3.LUT R0, R9, 0xe400, RZ, 0xfc, !PT ;  /* 0x0000e40009007812 */ /* 0x000fe200078efcff */
[C---:B--2---:R-:W-:Y:S01]  /*06d0*/  HADD2 R12, R8.reuse.H0_H0, -R11.H0_H0 ;  /* 0xa000000b080c7230 */ /* 0x044fe20000000800 */
[----:B---3--:R-:W-:Y:S01]  /*06e0*/  LOP3.LUT R13, R13, 0xe400, RZ, 0xfc, !PT ;  /* 0x0000e4000d0d7812 */ /* 0x008fe200078efcff */
[----:B------:R-:W-:Y:S01]  /*06f0*/  IMAD.MOV.U32 R6, RZ, RZ, R5 ;  /* 0x000000ffff067224 */ /* 0x000fe200078e0005 */
[----:B------:R-:W-:Y:S01]  /*0700*/  PRMT R11, R7, 0x5410, R7 ;  /* 0x00005410070b7816 */ /* 0x000fe20000000007 */
[----:B------:R-:W-:Y:S01]  /*0710*/  IMAD.MOV.U32 R5, RZ, RZ, R4 ;  /* 0x000000ffff057224 */ /* 0x000fe200078e0004 */
[----:B------:R-:W-:Y:S01]  /*0720*/  PRMT R13, R13, 0x5410, R13 ;  /* 0x000054100d0d7816 */ /* 0x000fe2000000000d */
[----:B------:R-:W-:Y:S01]  /*0730*/  IMAD.MOV.U32 R4, RZ, RZ, R12 ;  /* 0x000000ffff047224 */ /* 0x000fe200078e000c */
[----:B------:R-:W-:Y:S01]  /*0740*/  PRMT R9, R2, 0x5410, R2 ;  /* 0x0000541002097816 */ /* 0x000fe20000000002 */
[----:B----4-:R-:W-:Y:S01]  /*0750*/  HADD2 R15, R8.H0_H0, -R15.H0_H0 ;  /* 0xa000000f080f7230 */ /* 0x010fe20000000800 */
[----:B------:R-:W-:Y:S01]  /*0760*/  IMAD.MOV.U32 R8, RZ, RZ, R3 ;  /* 0x000000ffff087224 */ /* 0x000fe200078e0003 */
[----:B------:R-:W-:Y:S01]  /*0770*/  PRMT R7, R0, 0x5410, R0 ;  /* 0x0000541000077816 */ /* 0x000fe20000000000 */
[----:B------:R-:W-:-:S02]  /*0780*/  IMAD.MOV.U32 R3, RZ, RZ, R13 ;  /* 0x000000ffff037224 */ /* 0x000fc400078e000d */
[----:B------:R-:W-:Y:S02]  /*0790*/  IMAD.MOV.U32 R2, RZ, RZ, R15 ;  /* 0x000000ffff027224 */ /* 0x000fe400078e000f */
.L_x_29:
[----:B------:R-:W0:Y:S01]  /*07a0*/  S2R R0, SR_CTAID.Y ;  /* 0x0000000000007919 */ /* 0x000e220000002600 */
[----:B------:R-:W-:Y:S02]  /*07b0*/  UISETP.NE.AND UP0, UPT, UR6, UR7, UPT ;  /* 0x000000070600728c */ /* 0x000fe4000bf05270 */
[----:B------:R-:W-:-:S04]  /*07c0*/  UMOV UR9, 0x8 ;  /* 0x0000000800097882 */ /* 0x000fc80000000000 */
[----:B------:R-:W-:Y:S02]  /*07d0*/  PLOP3.LUT P1, PT, PT, PT, UP0, 0x80, 0x0 ;  /* 0x000000000000781c */ /* 0x000fe40003f2f008 */
[----:B0-----:R-:W-:-:S11]  /*07e0*/  LEA R0, R0, UR4, 0x7 ;  /* 0x0000000400007c11 */ /* 0x001fd6000f8e38ff */
[----:B------:R-:W-:Y:S05]  /*07f0*/  @P1 BRA `(.L_x_24) ;  /* 0x000002d000001947 */ /* 0x000fea0003800000 */
        /* <DEDUP_REMOVED lines=11> */
[----:B------:R0:W3:Y:S04]  /*08b0*/  LDG.E.CONSTANT R16, [R4.64] ;  /* 0x0000000c04107981 */ /* 0x0000e8000c1e9900 */
[----:B------:R0:W4:Y:S01]  /*08c0*/  LDG.E.CONSTANT R10, [R4.64+0x4] ;  /* 0x0000040c040a7981 */ /* 0x000122000c1e9900 */
[----:B------:R-:W-:Y:S01]  /*08d0*/  I2F.F16 R13, -0x40 ;  /* 0xffffffc0000d7906 */ /* 0x000fe20000200c00 */
[----:B------:R-:W-:Y:S02]  /*08e0*/  ULDC UR7, c[0x0][0x188] ;  /* 0x0000620000077ab9 */ /* 0x000fe40000000800 */
[----:B------:R-:W-:Y:S01]  /*08f0*/  UIADD3 UR7, UR6, UR7, URZ ;  /* 0x0000000706077290 */ /* 0x000fe2000fffe03f */
[----:B--2---:R-:W-:-:S04]  /*0900*/  SHF.R.U32.HI R6, RZ, R19, R2 ;  /* 0x00000013ff067219 */ /* 0x004fc80000011602 */
[C---:B------:R-:W-:Y:S02]  /*0910*/  IADD3 R7, R6.reuse, 0x1, RZ ;  /* 0x0000000106077810 */ /* 0x040fe40007ffe0ff */
[C---:B------:R-:W-:Y:S02]  /*0920*/  LEA.HI R9, R6.reuse, 0x1, RZ, 0x1c ;  /* 0x0000000106097811 */ /* 0x040fe400078fe0ff */
[C---:B------:R-:W-:Y:S02]  /*0930*/  LEA.HI R3, R6.reuse, 0x1, RZ, 0x18 ;  /* 0x0000000106037811 */ /* 0x040fe400078fc0ff */
[----:B------:R-:W-:Y:S02]  /*0940*/  LEA.HI R6, R6, 0x1, RZ, 0x14 ;  /* 0x0000000106067811 */ /* 0x000fe400078fa0ff */
[----:B------:R-:W-:Y:S02]  /*0950*/  LOP3.LUT R9, R9, 0xf, RZ, 0xc0, !PT ;  /* 0x0000000f09097812 */ /* 0x000fe400078ec0ff */
[----:B------:R-:W-:-:S02]  /*0960*/  LOP3.LUT R12, R6, 0xf, RZ, 0xc0, !PT ;  /* 0x0000000f060c7812 */ /* 0x000fc400078ec0ff */
[----:B------:R-:W1:Y:S01]  /*0970*/  I2F.F16 R2, R9 ;  /* 0x0000000900027306 */ /* 0x000e620000200c00 */
[----:B------:R-:W-:Y:S02]  /*0980*/  LOP3.LUT R11, R3, 0xf, RZ, 0xc0, !PT ;  /* 0x0000000f030b7812 */ /* 0x000fe400078ec0ff */
[----:B------:R-:W-:Y:S02]  /*0990*/  LOP3.LUT R7, R7, 0xf, RZ, 0xc0, !PT ;  /* 0x0000000f07077812 */ /* 0x000fe400078ec0ff */
[----:B0-----:R-:W-:Y:S02]  /*09a0*/  LOP3.LUT R5, R11, 0xe400, RZ, 0xfc, !PT ;  /* 0x0000e4000b057812 */ /* 0x001fe400078efcff */
[C-C-:B---3--:R-:W-:Y:S01]  /*09b0*/  PRMT R17, R16.reuse, 0x5410, R16.reuse ;  /* 0x0000541010117816 */ /* 0x148fe20000000010 */
[----:B------:R0:W2:Y:S01]  /*09c0*/  I2F.F16 R3, R12 ;  /* 0x0000000c00037306 */ /* 0x0000a20000200c00 */
[----:B------:R-:W-:Y:S02]  /*09d0*/  PRMT R16, R16, 0x7632, R16 ;  /* 0x0000763210107816 */ /* 0x000fe40000000010 */
[----:B------:R-:W-:-:S05]  /*09e0*/  PRMT R5, R5, 0x5410, R5 ;  /* 0x0000541005057816 */ /* 0x000fca0000000005 */
[----:B------:R3:W5:Y:S01]  /*09f0*/  I2F.F16 R8, R7 ;  /* 0x0000000700087306 */ /* 0x0007620000200c00 */
[----:B-1----:R-:W-:Y:S01]  /*0a00*/  HADD2 R6, R13.H0_H0, -R2.H0_H0 ;  /* 0xa00000020d067230 */ /* 0x002fe20000000800 */
[----:B0-----:R-:W-:-:S06]  /*0a10*/  LOP3.LUT R12, R12, 0xe400, RZ, 0xfc, !PT ;  /* 0x0000e4000c0c7812 */ /* 0x001fcc00078efcff */
[----:B------:R4:W0:Y:S01]  /*0a20*/  I2F.F16 R4, R11 ;  /* 0x0000000b00047306 */ /* 0x0008220000200c00 */
[C---:B--2---:R-:W-:Y:S01]  /*0a30*/  HADD2 R2, R13.reuse.H0_H0, -R3.H0_H0 ;  /* 0xa00000030d027230 */ /* 0x044fe20000000800 */
[----:B---3--:R-:W-:Y:S02]  /*0a40*/  LOP3.LUT R7, R7, 0xe400, RZ, 0xfc, !PT ;  /* 0x0000e40007077812 */ /* 0x008fe400078efcff */
[----:B------:R-:W-:Y:S02]  /*0a50*/  LOP3.LUT R3, R9, 0xe400, RZ, 0xfc, !PT ;  /* 0x0000e40009037812 */ /* 0x000fe400078efcff */
[----:B------:R-:W-:Y:S02]  /*0a60*/  PRMT R9, R7, 0x5410, R7 ;  /* 0x0000541007097816 */ /* 0x000fe40000000007 */
[----:B------:R-:W-:Y:S01]  /*0a70*/  PRMT R7, R3, 0x5410, R3 ;  /* 0x0000541003077816 */ /* 0x000fe20000000003 */
[----:B-----5:R-:W-:Y:S01]  /*0a80*/  HADD2 R8, R13.H0_H0, -R8.H0_H0 ;  /* 0xa00000080d087230 */ /* 0x020fe20000000800 */
[----:B----4-:R-:W-:-:S02]  /*0a90*/  PRMT R11, R10, 0x5410, R10 ;  /* 0x000054100a0b7816 */ /* 0x010fc4000000000a */
[----:B------:R-:W-:Y:S02]  /*0aa0*/  PRMT R10, R10, 0x7632, R10 ;  /* 0x000076320a0a7816 */ /* 0x000fe4000000000a */
[----:B------:R-:W-:Y:S01]  /*0ab0*/  PRMT R3, R12, 0x5410, R12 ;  /* 0x000054100c037816 */ /* 0x000fe2000000000c */
[----:B0-----:R-:W-:Y:S02]  /*0ac0*/  HADD2 R4, R13.H0_H0, -R4.H0_H0 ;  /* 0xa00000040d047230 */ /* 0x001fe40000000800 */
.L_x_24:
[----:B------:R-:W-:Y:S01]  /*0ad0*/  IMAD.MOV.U32 R22, RZ, RZ, R24 ;  /* 0x000000ffff167224 */ /* 0x000fe200078e0018 */
[----:B------:R-:W-:Y:S01]  /*0ae0*/  UMOV UR8, UR4 ;  /* 0x0000000400087c82 */ /* 0x000fe20008000000 */
[----:B------:R-:W-:Y:S02]  /*0af0*/  IMAD.MOV.U32 R23, RZ, RZ, R25 ;  /* 0x000000ffff177224 */ /* 0x000fe400078e0019 */
[----:B------:R-:W-:-:S03]  /*0b00*/  IMAD R0, R0, c[0x0][0x184], R21 ;  /* 0x0000610000007a24 */ /* 0x000fc600078e0215 */
.L_x_27:
[----:B------:R-:W2:Y:S02]  /*0b10*/  LDG.E.128.CONSTANT R12, [R22.64] ;  /* 0x0000000c160c7981 */ /* 0x000ea4000c1e9d00 */
[C---:B--2---:R-:W-:Y:S02]  /*0b20*/  LOP3.LUT R30, R12.reuse, 0xf000f, RZ, 0xc0, !PT ;  /* 0x000f000f0c1e7812 */ /* 0x044fe400078ec0ff */
[----:B------:R-:W-:-:S02]  /*0b30*/  LOP3.LUT R35, R12, 0xf000f0, RZ, 0xc0, !PT ;  /* 0x00f000f00c237812 */ /* 0x000fc400078ec0ff */
[----:B------:R-:W-:Y:S02]  /*0b40*/  SHF.R.U32.HI R12, RZ, 0x8, R12 ;  /* 0x00000008ff0c7819 */ /* 0x000fe4000001160c */
[C---:B------:R-:W-:Y:S02]  /*0b50*/  LOP3.LUT R27, R14.reuse, 0xf000f, RZ, 0xc0, !PT ;  /* 0x000f000f0e1b7812 */ /* 0x040fe400078ec0ff */
[----:B------:R-:W-:Y:S02]  /*0b60*/  LOP3.LUT R32, R14, 0xf000f0, RZ, 0xc0, !PT ;  /* 0x00f000f00e207812 */ /* 0x000fe400078ec0ff */
[C---:B------:R-:W-:Y:S02]  /*0b70*/  LOP3.LUT R36, R13.reuse, 0xf000f, RZ, 0xc0, !PT ;  /* 0x000f000f0d247812 */ /* 0x040fe400078ec0ff */
[----:B------:R-:W-:Y:S02]  /*0b80*/  LOP3.LUT R37, R13, 0xf000f0, RZ, 0xc0, !PT ;  /* 0x00f000f00d257812 */ /* 0x000fe400078ec0ff */
[----:B------:R-:W-:-:S02]  /*0b90*/  SHF.R.U32.HI R14, RZ, 0x8, R14 ;  /* 0x00000008ff0e7819 */ /* 0x000fc4000001160e */
[----:B------:R-:W-:Y:S02]  /*0ba0*/  LOP3.LUT R30, R30, 0x64006400, RZ, 0xfc, !PT ;  /* 0x640064001e1e7812 */ /* 0x000fe400078efcff */
[----:B------:R-:W-:Y:S02]  /*0bb0*/  SHF.R.U32.HI R13, RZ, 0x8, R13 ;  /* 0x00000008ff0d7819 */ /* 0x000fe4000001160d */
[C---:B------:R-:W-:Y:S02]  /*0bc0*/  LOP3.LUT R28, R12.reuse, 0xf000f, RZ, 0xc0, !PT ;  /* 0x000f000f0c1c7812 */ /* 0x040fe400078ec0ff */
[----:B------:R-:W-:Y:S01]  /*0bd0*/  LOP3.LUT R33, R12, 0xf000f0, RZ, 0xc0, !PT ;  /* 0x00f000f00c217812 */ /* 0x000fe200078ec0ff */
[----:B------:R-:W-:Y:S01]  /*0be0*/  HFMA2.MMA R41, R30, 1, 1, R9 ;  /* 0x3c003c001e297835 */ /* 0x000fe20000000009 */
[C---:B------:R-:W-:Y:S02]  /*0bf0*/  LOP3.LUT R26, R15.reuse, 0xf000f, RZ, 0xc0, !PT ;  /* 0x000f000f0f1a7812 */ /* 0x040fe400078ec0ff */
[----:B------:R-:W-:-:S02]  /*0c00*/  LOP3.LUT R31, R15, 0xf000f0, RZ, 0xc0, !PT ;  /* 0x00f000f00f1f7812 */ /* 0x000fc400078ec0ff */
[----:B------:R-:W-:Y:S02]  /*0c10*/  LOP3.LUT R12, R27, 0x64006400, RZ, 0xfc, !PT ;  /* 0x640064001b0c7812 */ /* 0x000fe400078efcff */
[----:B------:R-:W-:Y:S02]  /*0c20*/  SHF.R.U32.HI R15, RZ, 0x8, R15 ;  /* 0x00000008ff0f7819 */ /* 0x000fe4000001160f */
[----:B------:R-:W-:Y:S01]  /*0c30*/  LOP3.LUT R27, R32, 0x64006400, RZ, 0xfc, !PT ;  /* 0x64006400201b7812 */ /* 0x000fe200078efcff */
[----:B------:R-:W-:Y:S01]  /*0c40*/  HMUL2 R41, R17, R41 ;  /* 0x0000002911297232 */ /* 0x000fe20000000000 */
[C---:B------:R-:W-:Y:S01]  /*0c50*/  LOP3.LUT R32, R14.reuse, 0xf000f0, RZ, 0xc0, !PT ;  /* 0x00f000f00e207812 */ /* 0x040fe200078ec0ff */
[----:B------:R-:W-:Y:S01]  /*0c60*/  HFMA2.MMA R40, R12, 1, 1, R5 ;  /* 0x3c003c000c287835 */ /* 0x000fe20000000005 */
[C---:B------:R-:W-:Y:S02]  /*0c70*/  LOP3.LUT R34, R13.reuse, 0xf000f, RZ, 0xc0, !PT ;  /* 0x000f000f0d227812 */ /* 0x040fe400078ec0ff */
[----:B------:R-:W-:Y:S01]  /*0c80*/  LOP3.LUT R29, R13, 0xf000f0, RZ, 0xc0, !PT ;  /* 0x00f000f00d1d7812 */ /* 0x000fe200078ec0ff */
[----:B------:R-:W-:Y:S01]  /*0c90*/  HFMA2.MMA R12, R27, 0.0625, 0.0625, R4 ;  /* 0x2c002c001b0c7835 */ /* 0x000fe20000000004 */
[----:B------:R-:W-:Y:S01]  /*0ca0*/  LOP3.LUT R35, R35, 0x64006400, RZ, 0xfc, !PT ;  /* 0x6400640023237812 */ /* 0x000fe200078efcff */
[----:B------:R-:W-:Y:S01]  /*0cb0*/  HFMA2.MMA R40, R11, R40, -RZ ;  /* 0x000000280b287235 */ /* 0x000fe200001000ff */
[----:B------:R-:W-:-:S02]  /*0cc0*/  LOP3.LUT R13, R14, 0xf000f, RZ, 0xc0, !PT ;  /* 0x000f000f0e0d7812 */ /* 0x000fc400078ec0ff */
[----:B------:R-:W-:Y:S02]  /*0cd0*/  LOP3.LUT R36, R36, 0x64006400, RZ, 0xfc, !PT ;  /* 0x6400640024247812 */ /* 0x000fe400078efcff */
[----:B------:R-:W-:Y:S02]  /*0ce0*/  LOP3.LUT R26, R26, 0x64006400, RZ, 0xfc, !PT ;  /* 0x640064001a1a7812 */ /* 0x000fe400078efcff */
[C---:B------:R-:W-:Y:S02]  /*0cf0*/  LOP3.LUT R38, R15.reuse, 0xf000f, RZ, 0xc0, !PT ;  /* 0x000f000f0f267812 */ /* 0x040fe400078ec0ff */
[----:B------:R-:W-:Y:S01]  /*0d00*/  LOP3.LUT R39, R15, 0xf000f0, RZ, 0xc0, !PT ;  /* 0x00f000f00f277812 */ /* 0x000fe200078ec0ff */
[----:B------:R-:W-:Y:S01]  /*0d10*/  HADD2 R26, R26, R3 ;  /* 0x000000031a1a7230 */ /* 0x000fe20000000000 */
[----:B------:R-:W-:Y:S02]  /*0d20*/  LOP3.LUT R28, R28, 0x64006400, RZ, 0xfc, !PT ;  /* 0x640064001c1c7812 */ /* 0x000fe400078efcff */
[----:B------:R-:W-:-:S02]  /*0d30*/  LOP3.LUT R15, R32, 0x64006400, RZ, 0xfc, !PT ;  /* 0x64006400200f7812 */ /* 0x000fc400078efcff */
[----:B------:R-:W-:Y:S02]  /*0d40*/  LOP3.LUT R33, R33, 0x64006400, RZ, 0xfc, !PT ;  /* 0x6400640021217812 */ /* 0x000fe400078efcff */
[----:B------:R-:W-:Y:S02]  /*0d50*/  LOP3.LUT R31, R31, 0x64006400, RZ, 0xfc, !PT ;  /* 0x640064001f1f7812 */ /* 0x000fe400078efcff */
[----:B------:R-:W-:Y:S02]  /*0d60*/  LOP3.LUT R14, R13, 0x64006400, RZ, 0xfc, !PT ;  /* 0x640064000d0e7812 */ /* 0x000fe400078efcff */
[----:B------:R-:W-:Y:S01]  /*0d70*/  LOP3.LUT R37, R37, 0x64006400, RZ, 0xfc, !PT ;  /* 0x6400640025257812 */ /* 0x000fe200078efcff */
[--C-:B------:R-:W-:Y:S01]  /*0d80*/  HFMA2.MMA R30, R33, 0.0625, 0.0625, R8.reuse ;  /* 0x2c002c00211e7835 */ /* 0x100fe20000000008 */
[----:B------:R-:W-:Y:S01]  /*0d90*/  LOP3.LUT R34, R34, 0x64006400, RZ, 0xfc, !PT ;  /* 0x6400640022227812 */ /* 0x000fe200078efcff */
[----:B------:R-:W-:Y:S01]  /*0da0*/  HADD2 R33, R14, R5 ;  /* 0x000000050e217230 */ /* 0x000fe20000000000 */
[----:B------:R-:W-:Y:S01]  /*0db0*/  LOP3.LUT R29, R29, 0x64006400, RZ, 0xfc, !PT ;  /* 0x640064001d1d7812 */ /* 0x000fe200078efcff */
[----:B------:R-:W-:Y:S01]  /*0dc0*/  HFMA2 R37, R37, 0.0625, 0.0625, R6 ;  /* 0x2c002c0025257831 */ /* 0x000fe20000000006 */
[----:B------:R-:W-:Y:S01]  /*0dd0*/  LOP3.LUT R32, R38, 0x64006400, RZ, 0xfc, !PT ;  /* 0x6400640026207812 */ /* 0x000fe200078efcff */
[----:B------:R-:W-:Y:S01]  /*0de0*/  HFMA2.MMA R38, R35, 0.0625, 0.0625, R8 ;  /* 0x2c002c0023267835 */ /* 0x000fe20000000008 */
[----:B------:R-:W-:Y:S01]  /*0df0*/  LOP3.LUT R13, R39, 0x64006400, RZ, 0xfc, !PT ;  /* 0x64006400270d7812 */ /* 0x000fe200078efcff */
[----:B------:R-:W-:Y:S01]  /*0e00*/  HADD2 R39, R36, R7 ;  /* 0x0000000724277230 */ /* 0x000fe20000000000 */
[----:B------:R-:W-:Y:S01]  /*0e10*/  HFMA2.MMA R35, R28, 1, 1, R9 ;  /* 0x3c003c001c237835 */ /* 0x000fe20000000009 */
[----:B------:R-:W-:Y:S01]  /*0e20*/  HFMA2 R36, R31, 0.0625, 0.0625, R2 ;  /* 0x2c002c001f247831 */ /* 0x000fe20000000002 */
[----:B------:R-:W-:Y:S01]  /*0e30*/  HFMA2.MMA R28, R15, 0.0625, 0.0625, R4 ;  /* 0x2c002c000f1c7835 */ /* 0x000fe20000000004 */
[----:B------:R-:W-:-:S02]  /*0e40*/  HMUL2 R39, R16, R39 ;  /* 0x0000002710277232 */ /* 0x000fc40000000000 */
[----:B------:R-:W-:Y:S02]  /*0e50*/  HADD2 R34, R34, R7 ;  /* 0x0000000722227230 */ /* 0x000fe40000000000 */
[----:B------:R-:W-:Y:S02]  /*0e60*/  HFMA2 R29, R29, 0.0625, 0.0625, R6 ;  /* 0x2c002c001d1d7831 */ /* 0x000fe40000000006 */
[----:B------:R-:W-:Y:S02]  /*0e70*/  HMUL2 R31, R10, R26 ;  /* 0x0000001a0a1f7232 */ /* 0x000fe40000000000 */
[----:B------:R-:W-:Y:S02]  /*0e80*/  HADD2 R32, R32, R3 ;  /* 0x0000000320207230 */ /* 0x000fe40000000000 */
[----:B------:R-:W-:Y:S01]  /*0e90*/  HFMA2 R13, R13, 0.0625, 0.0625, R2 ;  /* 0x2c002c000d0d7831 */ /* 0x000fe20000000002 */
[----:B------:R-:W-:Y:S05]  /*0ea0*/  @!P0 BRA `(.L_x_25) ;  /* 0x000004b000008947 */ /* 0x000fea0003800000 */
[----:B------:R-:W-:Y:S01]  /*0eb0*/  ULEA UR10, UR4, UR9, 0x1 ;  /* 0x00000009040a7291 */ /* 0x000fe2000f8e083f */
[----:B------:R-:W-:Y:S01]  /*0ec0*/  IMAD.MOV.U32 R42, RZ, RZ, 0x2 ;  /* 0x00000002ff2a7424 */ /* 0x000fe200078e00ff */
[C-C-:B------:R-:W-:Y:S01]  /*0ed0*/  PRMT R27, R41.reuse, 0x5410, R39.reuse ;  /* 0x00005410291b7816 */ /* 0x140fe20000000027 */
[----:B------:R-:W-:Y:S01]  /*0ee0*/  HFMA2.MMA R28, R11, R28, -RZ ;  /* 0x0000001c0b1c7235 */ /* 0x000fe200001000ff */
[----:B------:R-:W-:-:S02]  /*0ef0*/  PRMT R39, R41, 0x7632, R39 ;  /* 0x0000763229277816 */ /* 0x000fc40000000027 */
[----:B------:R-:W-:-:S03]  /*0f00*/  PRMT R41, R40, 0x7632, R31 ;  /* 0x0000763228297816 */ /* 0x000fc6000000001f */
[----:B------:R-:W0:Y:S04]  /*0f10*/  LDS.U16 R14, [UR10+-0x8] ;  /* 0xfffff80aff0e7984 */ /* 0x000e280008000400 */
[----:B------:R-:W1:Y:S04]  /*0f20*/  LDS.U16 R26, [UR10+-0x6] ;  /* 0xfffffa0aff1a7984 */ /* 0x000e680008000400 */
[----:B------:R-:W2:Y:S04]  /*0f30*/  LDS.U16 R43, [UR10+-0x4] ;  /* 0xfffffc0aff2b7984 */ /* 0x000ea80008000400 */
[----:B------:R-:W3:Y:S04]  /*0f40*/  LDS.U16 R44, [UR10+-0x2] ;  /* 0xfffffe0aff2c7984 */ /* 0x000ee80008000400 */
[----:B------:R-:W4:Y:S01]  /*0f50*/  LDS.U16 R45, [UR10] ;  /* 0x0000000aff2d7984 */ /* 0x000f220008000400 */
[----:B0-----:R-:W-:-:S04]  /*0f60*/  IMAD R15, R14, c[0x0][0x184], R21 ;  /* 0x000061000e0f7a24 */ /* 0x001fc800078e0215 */
[----:B------:R-:W-:-:S04]  /*0f70*/  IMAD.WIDE R14, R15, R42, c[0x0][0x190] ;  /* 0x000064000f0e7625 */ /* 0x000fc800078e022a */
[----:B-1----:R-:W-:Y:S01]  /*0f80*/  IMAD R26, R26, c[0x0][0x184], R21 ;  /* 0x000061001a1a7a24 */ /* 0x002fe200078e0215 */
[----:B------:R0:W-:Y:S02]  /*0f90*/  STG.E [R14.64], R27 ;  /* 0x0000001b0e007986 */ /* 0x0001e4000c10190c */
[----:B0-----:R-:W-:Y:S01]  /*0fa0*/  PRMT R27, R40, 0x5410, R31 ;  /* 0x00005410281b7816 */ /* 0x001fe2000000001f */
[----:B------:R-:W-:Y:S02]  /*0fb0*/  HFMA2.MMA R31, R11, R12, -RZ ;  /* 0x0000000c0b1f7235 */ /* 0x000fe400001000ff */
[----:B------:R-:W-:Y:S04]  /*0fc0*/  LDS.U16 R12, [UR10+0x4] ;  /* 0x0000040aff0c7984 */ /* 0x000fe80008000400 */
[----:B------:R0:W-:Y:S04]  /*0fd0*/  STG.E [R14.64+0x4], R27 ;  /* 0x0000041b0e007986 */ /* 0x0001e8000c10190c */
[----:B------:R-:W-:Y:S01]  /*0fe0*/  LDS.U16 R14, [UR10+0x2] ;  /* 0x0000020aff0e7984 */ /* 0x000fe20008000400 */
[----:B0-----:R-:W-:Y:S01]  /*0ff0*/  IMAD.WIDE R26, R26, R42, c[0x0][0x190] ;  /* 0x000064001a1a7625 */ /* 0x001fe200078e022a */
[----:B------:R-:W-:-:S02]  /*1000*/  HFMA2.MMA R15, R17, R38, -RZ ;  /* 0x00000026110f7235 */ /* 0x000fc400001000ff */
[----:B------:R-:W0:Y:S04]  /*1010*/  LDS.U16 R38, [UR10+0x6] ;  /* 0x0000060aff267984 */ /* 0x000e280008000400 */
[----:B------:R1:W-:Y:S04]  /*1020*/  STG.E [R26.64], R39 ;  /* 0x000000271a007986 */ /* 0x0003e8000c10190c */
[----:B------:R5:W-:Y:S01]  /*1030*/  STG.E [R26.64+0x4], R41 ;  /* 0x000004291a007986 */ /* 0x000be2000c10190c */
[----:B-1----:R-:W-:Y:S02]  /*1040*/  IMAD.MOV.U32 R39, RZ, RZ, R36 ;  /* 0x000000ffff277224 */ /* 0x002fe400078e0024 */
[----:B-----5:R-:W-:-:S03]  /*1050*/  IMAD.MOV.U32 R27, RZ, RZ, R37 ;  /* 0x000000ffff1b7224 */ /* 0x020fc600078e0025 */
[----:B------:R-:W-:Y:S01]  /*1060*/  HMUL2 R39, R10, R39 ;  /* 0x000000270a277232 */ /* 0x000fe20000000000 */
[----:B--2---:R-:W-:Y:S01]  /*1070*/  IMAD R37, R43, c[0x0][0x184], R21 ;  /* 0x000061002b257a24 */ /* 0x004fe200078e0215 */
[----:B------:R-:W-:-:S03]  /*1080*/  HMUL2 R40, R16, R27 ;  /* 0x0000001b10287232 */ /* 0x000fc60000000000 */
[-C--:B------:R-:W-:Y:S02]  /*1090*/  IMAD.WIDE R36, R37, R42.reuse, c[0x0][0x190] ;  /* 0x0000640025247625 */ /* 0x080fe400078e022a */
[C-C-:B------:R-:W-:Y:S02]  /*10a0*/  PRMT R41, R15.reuse, 0x5410, R40.reuse ;  /* 0x000054100f297816 */ /* 0x140fe40000000028 */
[----:B---3--:R-:W-:Y:S01]  /*10b0*/  IMAD R27, R44, c[0x0][0x184], R21 ;  /* 0x000061002c1b7a24 */ /* 0x008fe200078e0215 */
[----:B------:R-:W-:Y:S01]  /*10c0*/  PRMT R40, R15, 0x7632, R40 ;  /* 0x000076320f287816 */ /* 0x000fe20000000028 */
[----:B------:R-:W-:Y:S01]  /*10d0*/  IMAD.MOV.U32 R15, RZ, RZ, R34 ;  /* 0x000000ffff0f7224 */ /* 0x000fe200078e0022 */
[----:B------:R-:W-:Y:S01]  /*10e0*/  HFMA2.MMA R34, R17, R35, -RZ ;  /* 0x0000002311227235 */ /* 0x000fe200001000ff */
[----:B------:R1:W-:Y:S01]  /*10f0*/  STG.E [R36.64], R41 ;  /* 0x0000002924007986 */ /* 0x0003e2000c10190c */
[----:B------:R-:W-:Y:S02]  /*1100*/  IMAD.WIDE R26, R27, R42, c[0x0][0x190] ;  /* 0x000064001b1a7625 */ /* 0x000fe400078e022a */
[----:B------:R-:W-:-:S02]  /*1110*/  HMUL2 R35, R16, R15 ;  /* 0x0000000f10237232 */ /* 0x000fc40000000000 */
[--C-:B----4-:R-:W-:Y:S02]  /*1120*/  IMAD R15, R45, c[0x0][0x184], R21.reuse ;  /* 0x000061002d0f7a24 */ /* 0x110fe400078e0215 */
[----:B0-----:R-:W-:Y:S01]  /*1130*/  IMAD R43, R38, c[0x0][0x184], R21 ;  /* 0x00006100262b7a24 */ /* 0x001fe200078e0215 */
[C-C-:B-1----:R-:W-:Y:S02]  /*1140*/  PRMT R41, R31.reuse, 0x5410, R39.reuse ;  /* 0x000054101f297816 */ /* 0x142fe40000000027 */
[----:B------:R-:W-:-:S03]  /*1150*/  PRMT R39, R31, 0x7632, R39 ;  /* 0x000076321f277816 */ /* 0x000fc60000000027 */
[----:B------:R0:W-:Y:S04]  /*1160*/  STG.E [R36.64+0x4], R41 ;  /* 0x0000042924007986 */ /* 0x0001e8000c10190c */
[----:B------:R-:W-:Y:S04]  /*1170*/  STG.E [R26.64], R40 ;  /* 0x000000281a007986 */ /* 0x000fe8000c10190c */
[----:B------:R1:W-:Y:S01]  /*1180*/  STG.E [R26.64+0x4], R39 ;  /* 0x000004271a007986 */ /* 0x0003e2000c10190c */
[----:B0-----:R-:W-:Y:S01]  /*1190*/  HFMA2.MMA R36, R11, R33, -RZ ;  /* 0x000000210b247235 */ /* 0x001fe200001000ff */
[----:B------:R-:W-:Y:S01]  /*11a0*/  IMAD R33, R14, c[0x0][0x184], R21 ;  /* 0x000061000e217a24 */ /* 0x000fe200078e0215 */
[----:B------:R-:W-:Y:S01]  /*11b0*/  HMUL2 R37, R10, R32 ;  /* 0x000000200a257232 */ /* 0x000fe20000000000 */
[----:B------:R-:W-:-:S04]  /*11c0*/  IMAD.WIDE R14, R15, R42, c[0x0][0x190] ;  /* 0x000064000f0e7625 */ /* 0x000fc800078e022a */
[----:B------:R-:W-:Y:S01]  /*11d0*/  IMAD.WIDE R32, R33, R42, c[0x0][0x190] ;  /* 0x0000640021207625 */ /* 0x000fe200078e022a */
[C-C-:B-1----:R-:W-:Y:S01]  /*11e0*/  PRMT R27, R34.reuse, 0x5410, R35.reuse ;  /* 0x00005410221b7816 */ /* 0x142fe20000000023 */
[----:B------:R-:W-:Y:S01]  /*11f0*/  HMUL2 R26, R16, R29 ;  /* 0x0000001d101a7232 */ /* 0x000fe20000000000 */
[----:B------:R-:W-:-:S03]  /*1200*/  PRMT R35, R34, 0x7632, R35 ;  /* 0x0000763222237816 */ /* 0x000fc60000000023 */
[----:B------:R0:W-:Y:S02]  /*1210*/  STG.E [R14.64], R27 ;  /* 0x0000001b0e007986 */ /* 0x0001e4000c10190c */
[C-C-:B0-----:R-:W-:Y:S02]  /*1220*/  PRMT R27, R36.reuse, 0x5410, R37.reuse ;  /* 0x00005410241b7816 */ /* 0x141fe40000000025 */
[----:B------:R-:W-:-:S03]  /*1230*/  PRMT R37, R36, 0x7632, R37 ;  /* 0x0000763224257816 */ /* 0x000fc60000000025 */
[----:B------:R0:W-:Y:S04]  /*1240*/  STG.E [R14.64+0x4], R27 ;  /* 0x0000041b0e007986 */ /* 0x0001e8000c10190c */
[----:B------:R1:W-:Y:S04]  /*1250*/  STG.E [R32.64], R35 ;  /* 0x0000002320007986 */ /* 0x0003e8000c10190c */
[----:B------:R1:W-:Y:S01]  /*1260*/  STG.E [R32.64+0x4], R37 ;  /* 0x0000042520007986 */ /* 0x0003e2000c10190c */
[----:B0-----:R-:W-:Y:S01]  /*1270*/  IMAD.MOV.U32 R27, RZ, RZ, R13 ;  /* 0x000000ffff1b7224 */ /* 0x001fe200078e000d */
[----:B------:R-:W-:Y:S01]  /*1280*/  HFMA2.MMA R15, R17, R30, -RZ ;  /* 0x0000001e110f7235 */ /* 0x000fe200001000ff */
[----:B------:R-:W-:-:S03]  /*1290*/  IMAD R13, R12, c[0x0][0x184], R21 ;  /* 0x000061000c0d7a24 */ /* 0x000fc600078e0215 */
[----:B------:R-:W-:Y:S01]  /*12a0*/  HMUL2 R14, R10, R27 ;  /* 0x0000001b0a0e7232 */ /* 0x000fe20000000000 */
[----:B------:R-:W-:-:S04]  /*12b0*/  IMAD.WIDE R12, R13, R42, c[0x0][0x190] ;  /* 0x000064000d0c7625 */ /* 0x000fc800078e022a */
[C---:B------:R-:W-:Y:S01]  /*12c0*/  PRMT R29, R28.reuse, 0x5410, R14 ;  /* 0x000054101c1d7816 */ /* 0x040fe2000000000e */
[----:B------:R-:W-:Y:S01]  /*12d0*/  IMAD.WIDE R42, R43, R42, c[0x0][0x190] ;  /* 0x000064002b2a7625 */ /* 0x000fe200078e022a */
[C-C-:B------:R-:W-:Y:S02]  /*12e0*/  PRMT R27, R15.reuse, 0x5410, R26.reuse ;  /* 0x000054100f1b7816 */ /* 0x140fe4000000001a */
[----:B------:R-:W-:Y:S01]  /*12f0*/  PRMT R26, R15, 0x7632, R26 ;  /* 0x000076320f1a7816 */ /* 0x000fe2000000001a */
[----:B------:R1:W-:Y:S01]  /*1300*/  STG.E [R12.64+0x4], R29 ;  /* 0x0000041d0c007986 */ /* 0x0003e2000c10190c */
[----:B------:R-:W-:-:S03]  /*1310*/  PRMT R14, R28, 0x7632, R14 ;  /* 0x000076321c0e7816 */ /* 0x000fc6000000000e */
[----:B------:R1:W-:Y:S04]  /*1320*/  STG.E [R12.64], R27 ;  /* 0x0000001b0c007986 */ /* 0x0003e8000c10190c */
[----:B------:R1:W-:Y:S04]  /*1330*/  STG.E [R42.64], R26 ;  /* 0x0000001a2a007986 */ /* 0x0003e8000c10190c */
[----:B------:R1:W-:Y:S01]  /*1340*/  STG.E [R42.64+0x4], R14 ;  /* 0x0000040e2a007986 */ /* 0x0003e2000c10190c */
[----:B------:R-:W-:Y:S05]  /*1350*/  BRA `(.L_x_26) ;  /* 0x0000038000007947 */ /* 0x000fea0003800000 */
.L_x_25:
[----:B------:R-:W-:Y:S01]  /*1360*/  IMAD.MOV.U32 R43, RZ, RZ, 0x2 ;  /* 0x00000002ff2b7424 */ /* 0x000fe200078e00ff */
[C-C-:B------:R-:W-:Y:S01]  /*1370*/  PRMT R45, R41.reuse, 0x5410, R39.reuse ;  /* 0x00005410292d7816 */ /* 0x140fe20000000027 */
[----:B------:R-:W-:Y:S01]  /*1380*/  HMUL2 R42, R16, R37 ;  /* 0x00000025102a7232 */ /* 0x000fe20000000000 */
[----:B------:R-:W-:Y:S01]  /*1390*/  PRMT R39, R41, 0x7632, R39 ;  /* 0x0000763229277816 */ /* 0x000fe20000000027 */
[----:B------:R-:W-:Y:S01]  /*13a0*/  IMAD.WIDE R14, R0, R43, c[0x0][0x190] ;  /* 0x00006400000e7625 */ /* 0x000fe200078e022b */
[----:B------:R-:W-:Y:S01]  /*13b0*/  HFMA2.MMA R41, R17, R38, -RZ ;  /* 0x0000002611297235 */ /* 0x000fe200001000ff */
[C---:B------:R-:W-:Y:S01]  /*13c0*/  HMUL2 R38, R10.reuse, R36 ;  /* 0x000000240a267232 */ /* 0x040fe20000000000 */
[----:B------:R-:W-:Y:S01]  /*13d0*/  HFMA2.MMA R12, R11, R12, -RZ ;  /* 0x0000000c0b0c7235 */ /* 0x000fe200001000ff */
[----:B------:R-:W-:Y:S01]  /*13e0*/  HMUL2 R32, R10, R32 ;  /* 0x000000200a207232 */ /* 0x000fe20000000000 */
[----:B------:R0:W-:Y:S01]  /*13f0*/  STG.E [R14.64], R45 ;  /* 0x0000002d0e007986 */ /* 0x0001e2000c10190c */
[----:B------:R-:W-:Y:S01]  /*1400*/  IMAD.WIDE R26, R43, c[0x0][0x184], R14 ;  /* 0x000061002b1a7a25 */ /* 0x000fe200078e020e */
[----:B------:R-:W-:Y:S01]  /*1410*/  HFMA2.MMA R30, R17, R30, -RZ ;  /* 0x0000001e111e7235 */ /* 0x000fe200001000ff */
[----:B0-----:R-:W-:-:S02]  /*1420*/  PRMT R45, R40, 0x5410, R31 ;  /* 0x00005410282d7816 */ /* 0x001fc4000000001f */
[----:B------:R-:W-:-:S03]  /*1430*/  PRMT R31, R40, 0x7632, R31 ;  /* 0x00007632281f7816 */ /* 0x000fc6000000001f */
[----:B------:R0:W-:Y:S04]  /*1440*/  STG.E [R14.64+0x4], R45 ;  /* 0x0000042d0e007986 */ /* 0x0001e8000c10190c */
[----:B------:R1:W-:Y:S04]  /*1450*/  STG.E [R26.64+0x4], R31 ;  /* 0x0000041f1a007986 */ /* 0x0003e8000c10190c */
[----:B------:R2:W-:Y:S01]  /*1460*/  STG.E [R26.64], R39 ;  /* 0x000000271a007986 */ /* 0x0005e2000c10190c */
[----:B0-----:R-:W-:Y:S01]  /*1470*/  IMAD.WIDE R14, R43, c[0x0][0x184], R26 ;  /* 0x000061002b0e7a25 */ /* 0x001fe200078e021a */
[----:B-1----:R-:W-:-:S05]  /*1480*/  PRMT R31, R41, 0x5410, R42 ;  /* 0x00005410291f7816 */ /* 0x002fca000000002a */
[----:B------:R-:W-:Y:S01]  /*1490*/  IMAD.WIDE R36, R43, c[0x0][0x184], R14 ;  /* 0x000061002b247a25 */ /* 0x000fe200078e020e */
[----:B------:R-:W-:Y:S01]  /*14a0*/  PRMT R42, R41, 0x7632, R42 ;  /* 0x00007632292a7816 */ /* 0x000fe2000000002a */
[----:B--2---:R-:W-:Y:S01]  /*14b0*/  HFMA2.MMA R26, R17, R35, -RZ ;  /* 0x00000023111a7235 */ /* 0x004fe200001000ff */
[----:B------:R0:W-:Y:S01]  /*14c0*/  STG.E [R14.64], R31 ;  /* 0x0000001f0e007986 */ /* 0x0001e2000c10190c */
[C-C-:B------:R-:W-:Y:S01]  /*14d0*/  PRMT R39, R12.reuse, 0x5410, R38.reuse ;  /* 0x000054100c277816 */ /* 0x140fe20000000026 */
[----:B------:R-:W-:Y:S01]  /*14e0*/  HMUL2 R27, R16, R34 ;  /* 0x00000022101b7232 */ /* 0x000fe20000000000 */
[----:B------:R-:W-:Y:S01]  /*14f0*/  PRMT R38, R12, 0x7632, R38 ;  /* 0x000076320c267816 */ /* 0x000fe20000000026 */
[----:B------:R-:W-:Y:S02]  /*1500*/  IMAD.MOV.U32 R34, RZ, RZ, R28 ;  /* 0x000000ffff227224 */ /* 0x000fe400078e001c */
[----:B------:R1:W-:Y:S04]  /*1510*/  STG.E [R14.64+0x4], R39 ;  /* 0x000004270e007986 */ /* 0x0003e8000c10190c */
[----:B------:R-:W-:Y:S01]  /*1520*/  STG.E [R36.64], R42 ;  /* 0x0000002a24007986 */ /* 0x000fe2000c10190c */
[----:B------:R-:W-:-:S02]  /*1530*/  HFMA2.MMA R34, R11, R34, -RZ ;  /* 0x000000220b227235 */ /* 0x000fc400001000ff */
[----:B0-----:R-:W-:Y:S01]  /*1540*/  HFMA2.MMA R31, R11, R33, -RZ ;  /* 0x000000210b1f7235 */ /* 0x001fe200001000ff */
[----:B------:R-:W-:Y:S01]  /*1550*/  PRMT R33, R26, 0x5410, R27 ;  /* 0x000054101a217816 */ /* 0x000fe2000000001b */
[----:B------:R-:W-:Y:S01]  /*1560*/  STG.E [R36.64+0x4], R38 ;  /* 0x0000042624007986 */ /* 0x000fe2000c10190c */
[----:B-1----:R-:W-:-:S07]  /*1570*/  IMAD.WIDE R14, R43, c[0x0][0x184], R36 ;  /* 0x000061002b0e7a25 */ /* 0x002fce00078e0224 */
[C-C-:B------:R-:W-:Y:S01]  /*1580*/  PRMT R35, R31.reuse, 0x5410, R32.reuse ;  /* 0x000054101f237816 */ /* 0x140fe20000000020 */
[----:B------:R0:W-:Y:S01]  /*1590*/  STG.E [R14.64], R33 ;  /* 0x000000210e007986 */ /* 0x0001e2000c10190c */
[----:B------:R-:W-:-:S03]  /*15a0*/  PRMT R32, R31, 0x7632, R32 ;  /* 0x000076321f207816 */ /* 0x000fc60000000020 */
[----:B------:R1:W-:Y:S01]  /*15b0*/  STG.E [R14.64+0x4], R35 ;  /* 0x000004230e007986 */ /* 0x0003e2000c10190c */
[----:B0-----:R-:W-:Y:S01]  /*15c0*/  IMAD.MOV.U32 R33, RZ, RZ, R29 ;  /* 0x000000ffff217224 */ /* 0x001fe200078e001d */
[----:B------:R-:W-:Y:S01]  /*15d0*/  PRMT R29, R26, 0x7632, R27 ;  /* 0x000076321a1d7816 */ /* 0x000fe2000000001b */
[----:B-1----:R-:W-:-:S03]  /*15e0*/  IMAD.MOV.U32 R35, RZ, RZ, R13 ;  /* 0x000000ffff237224 */ /* 0x002fc600078e000d */
[----:B------:R-:W-:Y:S01]  /*15f0*/  HMUL2 R28, R16, R33 ;  /* 0x00000021101c7232 */ /* 0x000fe20000000000 */
[----:B------:R-:W-:Y:S01]  /*1600*/  IMAD.WIDE R12, R43, c[0x0][0x184], R14 ;  /* 0x000061002b0c7a25 */ /* 0x000fe200078e020e */
[----:B------:R-:W-:-:S04]  /*1610*/  HMUL2 R36, R10, R35 ;  /* 0x000000230a247232 */ /* 0x000fc80000000000 */
[----:B------:R0:W-:Y:S01]  /*1620*/  STG.E [R12.64], R29 ;  /* 0x0000001d0c007986 */ /* 0x0001e2000c10190c */
[----:B------:R-:W-:-:S03]  /*1630*/  IMAD.WIDE R26, R43, c[0x0][0x184], R12 ;  /* 0x000061002b1a7a25 */ /* 0x000fc600078e020c */
[----:B------:R1:W-:Y:S03]  /*1640*/  STG.E [R12.64+0x4], R32 ;  /* 0x000004200c007986 */ /* 0x0003e6000c10190c */
[----:B------:R-:W-:Y:S01]  /*1650*/  IMAD.WIDE R14, R43, c[0x0][0x184], R26 ;  /* 0x000061002b0e7a25 */ /* 0x000fe200078e021a */
[C-C-:B0-----:R-:W-:Y:S02]  /*1660*/  PRMT R29, R34.reuse, 0x5410, R36.reuse ;  /* 0x00005410221d7816 */ /* 0x141fe40000000024 */
[----:B------:R-:W-:Y:S02]  /*1670*/  PRMT R36, R34, 0x7632, R36 ;  /* 0x0000763222247816 */ /* 0x000fe40000000024 */
[C-C-:B-1----:R-:W-:Y:S01]  /*1680*/  PRMT R13, R30.reuse, 0x5410, R28.reuse ;  /* 0x000054101e0d7816 */ /* 0x142fe2000000001c */
[----:B------:R0:W-:Y:S01]  /*1690*/  STG.E [R26.64+0x4], R29 ;  /* 0x0000041d1a007986 */ /* 0x0001e2000c10190c */
[----:B------:R-:W-:-:S03]  /*16a0*/  PRMT R28, R30, 0x7632, R28 ;  /* 0x000076321e1c7816 */ /* 0x000fc6000000001c */
[----:B------:R0:W-:Y:S04]  /*16b0*/  STG.E [R26.64], R13 ;  /* 0x0000000d1a007986 */ /* 0x0001e8000c10190c */
[----:B------:R0:W-:Y:S04]  /*16c0*/  STG.E [R14.64], R28 ;  /* 0x0000001c0e007986 */ /* 0x0001e8000c10190c */
[----:B------:R0:W-:Y:S02]  /*16d0*/  STG.E [R14.64+0x4], R36 ;  /* 0x000004240e007986 */ /* 0x0001e4000c10190c */
.L_x_26:
[----:B------:R-:W-:Y:S01]  /*16e0*/  UIADD3 UR9, UR9, 0x10, URZ ;  /* 0x0000001009097890 */ /* 0x000fe2000fffe03f */
[----:B01----:R-:W-:Y:S01]  /*16f0*/  IMAD.MOV.U32 R13, RZ, RZ, 0x8 ;  /* 0x00000008ff0d7424 */ /* 0x003fe200078e00ff */
[----:B------:R-:W-:Y:S01]  /*1700*/  UIADD3 UR8, UR8, 0x8, URZ ;  /* 0x0000000808087890 */ /* 0x000fe2000fffe03f */
[----:B------:R-:W-:Y:S01]  /*1710*/  IMAD.MOV.U32 R15, RZ, RZ, 0x4 ;  /* 0x00000004ff0f7424 */ /* 0x000fe200078e00ff */
[----:B------:R-:W-:Y:S01]  /*1720*/  UISETP.NE.AND UP0, UPT, UR9, 0x48, UPT ;  /* 0x000000480900788c */ /* 0x000fe2000bf05270 */
[----:B------:R-:W-:-:S02]  /*1730*/  IMAD R0, R13, c[0x0][0x184], R0 ;  /* 0x000061000d007a24 */ /* 0x000fc400078e0200 */
[----:B------:R-:W-:-:S03]  /*1740*/  IMAD.WIDE R22, R15, c[0x0][0x184], R22 ;  /* 0x000061000f167a25 */ /* 0x000fc600078e0216 */
[----:B------:R-:W-:-:S13]  /*1750*/  PLOP3.LUT P1, PT, PT, PT, UP0, 0x80, 0x0 ;  /* 0x000000000000781c */ /* 0x000fda0003f2f008 */
[----:B------:R-:W-:Y:S05]  /*1760*/  @P1 BRA `(.L_x_27) ;  /* 0xfffff3a000001947 */ /* 0x000fea000383ffff */
[----:B------:R-:W-:Y:S01]  /*1770*/  UIADD3 UR6, UR6, 0x20, URZ ;  /* 0x0000002006067890 */ /* 0x000fe2000fffe03f */
[----:B------:R-:W-:Y:S01]  /*1780*/  IMAD.MOV.U32 R13, RZ, RZ, c[0x0][0x184] ;  /* 0x00006100ff0d7624 */ /* 0x000fe200078e00ff */
[----:B------:R-:W-:Y:S02]  /*1790*/  UMOV UR4, UR8 ;  /* 0x0000000800047c82 */ /* 0x000fe40008000000 */
[----:B------:R-:W-:Y:S01]  /*17a0*/  UISETP.GE.AND UP0, UPT, UR6, UR5, UPT ;  /* 0x000000050600728c */ /* 0x000fe2000bf06270 */
[----:B------:R-:W-:-:S05]  /*17b0*/  IMAD.WIDE R24, R13, 0x10, R24 ;  /* 0x000000100d187825 */ /* 0x000fca00078e0218 */
[----:B------:R-:W-:-:S13]  /*17c0*/  PLOP3.LUT P1, PT, PT, PT, UP0, 0x80, 0x0 ;  /* 0x000000000000781c */ /* 0x000fda0003f2f008 */
[----:B------:R-:W-:Y:S01]  /*17d0*/  @P1 CALL.REL.NOINC `(.L_x_28) ;  /* 0x0000001000001944 */ /* 0x000fe20003c00000 */
[----:B------:R-:W-:Y:S05]  /*17e0*/  BRA `(.L_x_29) ;  /* 0xffffefb000007947 */ /* 0x000fea000383ffff */
.L_x_28:
[----:B------:R-:W-:Y:S05]  /*17f0*/  EXIT ;  /* 0x000000000000794d */ /* 0x000fea0003800000 */
.L_x_30:
        /* <DEDUP_REMOVED lines=16> */
.L_x_57:


//--------------------- .text._Z14shuffle_kernelPjiiiiiiii --------------------------
	.section	.text._Z14shuffle_kernelPjiiiiiiii,"ax",@progbits
	.sectioninfo	@"SHI_REGISTERS=30"
	.align	128
        .global         _Z14shuffle_kernelPjiiiiiiii
        .type           _Z14shuffle_kernelPjiiiiiiii,@function
        .size           _Z14shuffle_kernelPjiiiiiiii,(.L_x_58 - _Z14shuffle_kernelPjiiiiiiii)
        .other          _Z14shuffle_kernelPjiiiiiiii,@"STO_CUDA_ENTRY STV_DEFAULT"
_Z14shuffle_kernelPjiiiiiiii:
.text._Z14shuffle_kernelPjiiiiiiii:
[----:B------:R-:W-:Y:S02]  /*0000*/  IMAD.MOV.U32 R1, RZ, RZ, c[0x0][0x28] ;  /* 0x00000a00ff017624 */ /* 0x000fe400078e00ff */
[----:B------:R-:W0:Y:S04]  /*0010*/  S2R R4, SR_CTAID.X ;  /* 0x0000000000047919 */ /* 0x000e280000002500 */
[----:B------:R-:W0:Y:S02]  /*0020*/  S2R R3, SR_TID.X ;  /* 0x0000000000037919 */ /* 0x000e240000002100 */
[----:B0-----:R-:W-:-:S05]  /*0030*/  IMAD R4, R4, 0x20, R3 ;  /* 0x0000002004047824 */ /* 0x001fca00078e0203 */
[----:B------:R-:W-:-:S13]  /*0040*/  ISETP.GE.AND P0, PT, R4, c[0x0][0x16c], PT ;  /* 0x00005b0004007a0c */ /* 0x000fda0003f06270 */
[----:B------:R-:W-:Y:S05]  /*0050*/  @P0 EXIT ;  /* 0x000000000000094d */ /* 0x000fea0003800000 */
[----:B------:R-:W-:Y:S02]  /*0060*/  IMAD.MOV.U32 R2, RZ, RZ, c[0x0][0x170] ;  /* 0x00005c00ff027624 */ /* 0x000fe400078e00ff */
[----:B------:R-:W-:Y:S02]  /*0070*/  IMAD.MOV.U32 R5, RZ, RZ, 0x4 ;  /* 0x00000004ff057424 */ /* 0x000fe400078e00ff */
[----:B------:R-:W-:Y:S01]  /*0080*/  IMAD.MOV.U32 R0, RZ, RZ, RZ ;  /* 0x000000ffff007224 */ /* 0x000fe200078e00ff */
[----:B------:R-:W-:Y:S01]  /*0090*/  ISETP.GE.AND P0, PT, R2, 0x1, PT ;  /* 0x000000010200780c */ /* 0x000fe20003f06270 */
[----:B------:R-:W-:-:S04]  /*00a0*/  IMAD.WIDE R4, R4, R5, c[0x0][0x160] ;  /* 0x0000580004047625 */ /* 0x000fc800078e0205 */
[----:B------:R-:W-:Y:S02]  /*00b0*/  IMAD.MOV.U32 R12, RZ, RZ, R4 ;  /* 0x000000ffff0c7224 */ /* 0x000fe400078e0004 */
[----:B------:R-:W-:-:S06]  /*00c0*/  IMAD.MOV.U32 R13, RZ, RZ, R5 ;  /* 0x000000ffff0d7224 */ /* 0x000fcc00078e0005 */
[----:B------:R-:W-:Y:S05]  /*00d0*/  @!P0 BRA `(.L_x_31) ;  /* 0x0000034000008947 */ /* 0x000fea0003800000 */
[----:B------:R-:W-:Y:S01]  /*00e0*/  IADD3 R2, R2, -0x1, RZ ;  /* 0xffffffff02027810 */ /* 0x000fe20007ffe0ff */
[----:B------:R-:W-:-:S03]  /*00f0*/  IMAD.MOV.U32 R0, RZ, RZ, RZ ;  /* 0x000000ffff007224 */ /* 0x000fc600078e00ff */
[----:B------:R-:W-:-:S13]  /*0100*/  ISETP.GE.U32.AND P0, PT, R2, 0xc, PT ;  /* 0x0000000c0200780c */ /* 0x000fda0003f06070 */
[----:B------:R-:W-:Y:S05]  /*0110*/  @!P0 BRA `(.L_x_32) ;  /* 0x0000027000008947 */ /* 0x000fea0003800000 */
[----:B------:R-:W-:Y:S01]  /*0120*/  LEA.HI R0, R2, 0x1, RZ, 0x1e ;  /* 0x0000000102007811 */ /* 0x000fe200078ff0ff */
[----:B------:R-:W-:Y:S02]  /*0130*/  IMAD.MOV.U32 R12, RZ, RZ, R4 ;  /* 0x000000ffff0c7224 */ /* 0x000fe400078e0004 */
[----:B------:R-:W-:Y:S01]  /*0140*/  IMAD.MOV.U32 R13, RZ, RZ, R5 ;  /* 0x000000ffff0d7224 */ /* 0x000fe200078e0005 */
[----:B------:R-:W-:Y:S01]  /*0150*/  LOP3.LUT R3, R0, 0x3, RZ, 0xc0, !PT ;  /* 0x0000000300037812 */ /* 0x000fe200078ec0ff */
[----:B------:R-:W-:-:S03]  /*0160*/  IMAD.MOV.U32 R0, RZ, RZ, RZ ;  /* 0x000000ffff007224 */ /* 0x000fc600078e00ff */
[----:B------:R-:W-:-:S04]  /*0170*/  LEA.HI R3, R2, -R3, RZ, 0x1e ;  /* 0x8000000302037211 */ /* 0x000fc800078ff0ff */
[----:B------:R-:W-:-:S13]  /*0180*/  ISETP.GT.AND P0, PT, R3, -0x1, PT ;  /* 0xffffffff0300780c */ /* 0x000fda0003f04270 */
[----:B------:R-:W-:Y:S05]  /*0190*/  @!P0 BRA `(.L_x_33) ;  /* 0x0000019000008947 */ /* 0x000fea0003800000 */
[----:B------:R-:W-:Y:S02]  /*01a0*/  IADD3 R4, R3, 0x1, RZ ;  /* 0x0000000103047810 */ /* 0x000fe40007ffe0ff */
[----:B------:R-:W-:Y:S02]  /*01b0*/  PLOP3.LUT P0, PT, PT, PT, PT, 0x80, 0x0 ;  /* 0x000000000000781c */ /* 0x000fe40003f0f070 */
[----:B------:R-:W-:-:S13]  /*01c0*/  ISETP.GT.AND P1, PT, R4, 0xc, PT ;  /* 0x0000000c0400780c */ /* 0x000fda0003f24270 */
[----:B------:R-:W-:Y:S05]  /*01d0*/  @!P1 BRA `(.L_x_34) ;  /* 0x000000a000009947 */ /* 0x000fea0003800000 */
[----:B------:R-:W-:Y:S01]  /*01e0*/  PLOP3.LUT P0, PT, PT, PT, PT, 0x8, 0x0 ;  /* 0x000000000000781c */ /* 0x000fe20003f0e170 */
[----:B------:R-:W-:-:S03]  /*01f0*/  IMAD.MOV.U32 R7, RZ, RZ, c[0x0][0x16c] ;  /* 0x00005b00ff077624 */ /* 0x000fc600078e00ff */
.L_x_35:
[----:B------:R-:W-:Y:S01]  /*0200*/  IADD3 R3, R3, -0x10, RZ ;  /* 0xfffffff003037810 */ /* 0x000fe20007ffe0ff */
[----:B------:R-:W-:Y:S01]  /*0210*/  IMAD.WIDE R4, R7, 0x10, R12 ;  /* 0x0000001007047825 */ /* 0x000fe200078e020c */
[----:B------:R-:W-:Y:S02]  /*0220*/  IADD3 R0, R0, 0x40, RZ ;  /* 0x0000004000007810 */ /* 0x000fe40007ffe0ff */
[----:B------:R-:W-:-:S03]  /*0230*/  ISETP.GT.AND P1, PT, R3, 0xb, PT ;  /* 0x0000000b0300780c */ /* 0x000fc60003f24270 */
[----:B------:R-:W-:-:S06]  /*0240*/  IMAD.WIDE R4, R7, 0x10, R4 ;  /* 0x0000001007047825 */ /* 0x000fcc00078e0204 */
[----:B------:R-:W-:-:S06]  /*0250*/  IMAD.WIDE R4, R7, 0x10, R4 ;  /* 0x0000001007047825 */ /* 0x000fcc00078e0204 */
[----:B------:R-:W-:Y:S01]  /*0260*/  IMAD.WIDE R12, R7, 0x10, R4 ;  /* 0x00000010070c7825 */ /* 0x000fe200078e0204 */
[----:B------:R-:W-:Y:S05]  /*0270*/  @P1 BRA `(.L_x_35) ;  /* 0xffffff8000001947 */ /* 0x000fea000383ffff */
.L_x_34:
[----:B------:R-:W-:-:S04]  /*0280*/  IADD3 R4, R3, 0x1, RZ ;  /* 0x0000000103047810 */ /* 0x000fc80007ffe0ff */
[----:B------:R-:W-:-:S13]  /*0290*/  ISETP.GT.AND P1, PT, R4, 0x4, PT ;  /* 0x000000040400780c */ /* 0x000fda0003f24270 */
[----:B------:R-:W-:Y:S05]  /*02a0*/  @!P1 BRA `(.L_x_36) ;  /* 0x0000006000009947 */ /* 0x000fea0003800000 */
[----:B------:R-:W-:Y:S01]  /*02b0*/  IMAD.MOV.U32 R7, RZ, RZ, c[0x0][0x16c] ;  /* 0x00005b00ff077624 */ /* 0x000fe200078e00ff */
[----:B------:R-:W-:Y:S02]  /*02c0*/  PLOP3.LUT P0, PT, PT, PT, PT, 0x8, 0x0 ;  /* 0x000000000000781c */ /* 0x000fe40003f0e170 */
[----:B------:R-:W-:Y:S01]  /*02d0*/  IADD3 R0, R0, 0x20, RZ ;  /* 0x0000002000007810 */ /* 0x000fe20007ffe0ff */
[----:B------:R-:W-:Y:S01]  /*02e0*/  IMAD.WIDE R4, R7, 0x10, R12 ;  /* 0x0000001007047825 */ /* 0x000fe200078e020c */
[----:B------:R-:W-:-:S05]  /*02f0*/  IADD3 R3, R3, -0x8, RZ ;  /* 0xfffffff803037810 */ /* 0x000fca0007ffe0ff */
[----:B------:R-:W-:-:S04]  /*0300*/  IMAD.WIDE R12, R7, 0x10, R4 ;  /* 0x00000010070c7825 */ /* 0x000fc800078e0204 */
.L_x_36:
[----:B------:R-:W-:-:S13]  /*0310*/  ISETP.NE.OR P0, PT, R3, -0x1, P0 ;  /* 0xffffffff0300780c */ /* 0x000fda0000705670 */
[----:B------:R-:W-:Y:S05]  /*0320*/  @!P0 BRA `(.L_x_32) ;  /* 0x0000006000008947 */ /* 0x000fea0003800000 */
.L_x_33:
[----:B------:R-:W-:-:S03]  /*0330*/  IMAD.MOV.U32 R5, RZ, RZ, c[0x0][0x16c] ;  /* 0x00005b00ff057624 */ /* 0x000fc600078e00ff */
.L_x_37:
[----:B------:R-:W-:Y:S01]  /*0340*/  IADD3 R3, R3, -0x4, RZ ;  /* 0xfffffffc03037810 */ /* 0x000fe20007ffe0ff */
[----:B------:R-:W-:Y:S01]  /*0350*/  IMAD.WIDE R12, R5, 0x10, R12 ;  /* 0x00000010050c7825 */ /* 0x000fe200078e020c */
[----:B------:R-:W-:Y:S02]  /*0360*/  IADD3 R0, R0, 0x10, RZ ;  /* 0x0000001000007810 */ /* 0x000fe40007ffe0ff */
[----:B------:R-:W-:-:S13]  /*0370*/  ISETP.NE.AND P0, PT, R3, -0x1, PT ;  /* 0xffffffff0300780c */ /* 0x000fda0003f05270 */
[----:B------:R-:W-:Y:S05]  /*0380*/  @P0 BRA `(.L_x_37) ;  /* 0xffffffb000000947 */ /* 0x000fea000383ffff */
.L_x_32:
[----:B------:R-:W-:-:S04]  /*0390*/  LEA.HI R2, R2, 0x1, RZ, 0x1e ;  /* 0x0000000102027811 */ /* 0x000fc800078ff0ff */
[----:B------:R-:W-:-:S13]  /*03a0*/  LOP3.LUT P0, R2, R2, 0x3, RZ, 0xc0, !PT ;  /* 0x0000000302027812 */ /* 0x000fda000780c0ff */
[----:B------:R-:W-:Y:S05]  /*03b0*/  @!P0 BRA `(.L_x_31) ;  /* 0x0000006000008947 */ /* 0x000fea0003800000 */
[----:B------:R-:W-:-:S03]  /*03c0*/  IMAD.MOV.U32 R3, RZ, RZ, c[0x0][0x16c] ;  /* 0x00005b00ff037624 */ /* 0x000fc600078e00ff */
.L_x_38:
[----:B------:R-:W-:Y:S01]  /*03d0*/  IADD3 R2, R2, -0x1, RZ ;  /* 0xffffffff02027810 */ /* 0x000fe20007ffe0ff */
[----:B------:R-:W-:Y:S01]  /*03e0*/  IMAD.WIDE R12, R3, 0x4, R12 ;  /* 0x00000004030c7825 */ /* 0x000fe200078e020c */
[----:B------:R-:W-:Y:S02]  /*03f0*/  IADD3 R0, R0, 0x4, RZ ;  /* 0x0000000400007810 */ /* 0x000fe40007ffe0ff */
[----:B------:R-:W-:-:S13]  /*0400*/  ISETP.NE.AND P0, PT, R2, RZ, PT ;  /* 0x000000ff0200720c */ /* 0x000fda0003f05270 */
[----:B------:R-:W-:Y:S05]  /*0410*/  @P0 BRA `(.L_x_38) ;  /* 0xffffffb000000947 */ /* 0x000fea000383ffff */
.L_x_31:
[----:B------:R-:W-:-:S13]  /*0420*/  ISETP.GE.AND P0, PT, R0, c[0x0][0x174], PT ;  /* 0x00005d0000007a0c */ /* 0x000fda0003f06270 */
[----:B------:R-:W-:Y:S05]  /*0430*/  @P0 BRA `(.L_x_39) ;  /* 0x000002b000000947 */ /* 0x000fea0003800000 */
[----:B------:R-:W-:Y:S01]  /*0440*/  LOP3.LUT R2, RZ, R0, RZ, 0x33, !PT ;  /* 0x00000000ff027212 */ /* 0x000fe200078e33ff */
[----:B------:R-:W-:-:S03]  /*0450*/  IMAD.MOV.U32 R4, RZ, RZ, c[0x0][0x16c] ;  /* 0x00005b00ff047624 */ /* 0x000fc600078e00ff */
[----:B------:R-:W-:-:S04]  /*0460*/  IADD3 R3, R2, c[0x0][0x174], RZ ;  /* 0x00005d0002037a10 */ /* 0x000fc80007ffe0ff */
[C---:B------:R-:W-:Y:S02]  /*0470*/  LEA.HI R2, R3.reuse, 0x1, RZ, 0x1c ;  /* 0x0000000103027811 */ /* 0x040fe400078fe0ff */
[----:B------:R-:W-:Y:S01]  /*0480*/  ISETP.GE.U32.AND P1, PT, R3, 0x30, PT ;  /* 0x000000300300780c */ /* 0x000fe20003f26070 */
[----:B------:R-:W-:Y:S01]  /*0490*/  IMAD R3, R4, 0x3, RZ ;  /* 0x0000000304037824 */ /* 0x000fe200078e02ff */
[----:B------:R-:W-:-:S04]  /*04a0*/  LOP3.LUT P0, R2, R2, 0x3, RZ, 0xc0, !PT ;  /* 0x0000000302027812 */ /* 0x000fc8000780c0ff */
[----:B------:R-:W-:-:S09]  /*04b0*/  SHF.R.S32.HI R4, RZ, 0x1f, R3 ;  /* 0x0000001fff047819 */ /* 0x000fd20000011403 */
[----:B------:R-:W-:Y:S05]  /*04c0*/  @!P0 BRA `(.L_x_40) ;  /* 0x0000007000008947 */ /* 0x000fea0003800000 */
[----:B------:R-:W-:Y:S02]  /*04d0*/  SHF.L.U64.HI R6, R3, 0x2, R4 ;  /* 0x0000000203067819 */ /* 0x000fe40000010204 */
.L_x_41:
[----:B------:R-:W-:Y:S02]  /*04e0*/  IADD3 R2, R2, -0x1, RZ ;  /* 0xffffffff02027810 */ /* 0x000fe40007ffe0ff */
[----:B------:R-:W-:Y:S02]  /*04f0*/  LEA R12, P2, R3, R12, 0x2 ;  /* 0x0000000c030c7211 */ /* 0x000fe400078410ff */
[----:B------:R-:W-:Y:S02]  /*0500*/  ISETP.NE.AND P0, PT, R2, RZ, PT ;  /* 0x000000ff0200720c */ /* 0x000fe40003f05270 */
[----:B------:R-:W-:Y:S01]  /*0510*/  IADD3 R0, R0, 0x10, RZ ;  /* 0x0000001000007810 */ /* 0x000fe20007ffe0ff */
[----:B------:R-:W-:-:S10]  /*0520*/  IMAD.X R13, R13, 0x1, R6, P2 ;  /* 0x000000010d0d7824 */ /* 0x000fd400010e0606 */
[----:B------:R-:W-:Y:S05]  /*0530*/  @P0 BRA `(.L_x_41) ;  /* 0xffffffa000000947 */ /* 0x000fea000383ffff */
.L_x_40:
[----:B------:R-:W-:Y:S05]  /*0540*/  @!P1 BRA `(.L_x_39) ;  /* 0x000001a000009947 */ /* 0x000fea0003800000 */
[----:B------:R-:W-:Y:S02]  /*0550*/  IADD3 R2, -R0, c[0x0][0x174], RZ ;  /* 0x00005d0000027a10 */ /* 0x000fe40007ffe1ff */
[C---:B------:R-:W-:Y:S01]  /*0560*/  SHF.L.U64.HI R4, R3.reuse, 0x4, R4 ;  /* 0x0000000403047819 */ /* 0x040fe20000010204 */
[----:B------:R-:W-:Y:S01]  /*0570*/  IMAD.SHL.U32 R3, R3, 0x10, RZ ;  /* 0x0000001003037824 */ /* 0x000fe200078e00ff */
[----:B------:R-:W-:Y:S02]  /*0580*/  ISETP.GT.AND P1, PT, R2, 0xc0, PT ;  /* 0x000000c00200780c */ /* 0x000fe40003f24270 */
[----:B------:R-:W-:-:S11]  /*0590*/  PLOP3.LUT P0, PT, PT, PT, PT, 0x80, 0x0 ;  /* 0x000000000000781c */ /* 0x000fd60003f0f070 */
[----:B------:R-:W-:Y:S05]  /*05a0*/  @!P1 BRA `(.L_x_42) ;  /* 0x000000a000009947 */ /* 0x000fea0003800000 */
[----:B------:R-:W-:Y:S01]  /*05b0*/  PLOP3.LUT P0, PT, PT, PT, PT, 0x8, 0x0 ;  /* 0x000000000000781c */ /* 0x000fe20003f0e170 */
[----:B------:R-:W-:Y:S02]  /*05c0*/  ULDC UR4, c[0x0][0x174] ;  /* 0x00005d0000047ab9 */ /* 0x000fe40000000800 */
[----:B------:R-:W-:Y:S02]  /*05d0*/  UIADD3 UR4, UR4, -0xc0, URZ ;  /* 0xffffff4004047890 */ /* 0x000fe4000fffe03f */
.L_x_43:
[----:B------:R-:W-:Y:S02]  /*05e0*/  IADD3 R0, R0, 0x100, RZ ;  /* 0x0000010000007810 */ /* 0x000fe40007ffe0ff */
[C-C-:B------:R-:W-:Y:S02]  /*05f0*/  IADD3 R12, P2, P3, R3.reuse, R12, R3.reuse ;  /* 0x0000000c030c7210 */ /* 0x140fe40007b5e003 */
[----:B------:R-:W-:Y:S02]  /*0600*/  ISETP.GE.AND P1, PT, R0, UR4, PT ;  /* 0x0000000400007c0c */ /* 0x000fe4000bf26270 */
[----:B------:R-:W-:Y:S02]  /*0610*/  IADD3 R12, P4, P5, R3, R12, R3 ;  /* 0x0000000c030c7210 */ /* 0x000fe40007d9e003 */
[----:B------:R-:W-:-:S04]  /*0620*/  IADD3.X R13, R4, R13, R4, P2, P3 ;  /* 0x0000000d040d7210 */ /* 0x000fc800017e6404 */
[----:B------:R-:W-:-:S05]  /*0630*/  IADD3.X R13, R4, R13, R4, P4, P5 ;  /* 0x0000000d040d7210 */ /* 0x000fca00027ea404 */
[----:B------:R-:W-:Y:S05]  /*0640*/  @!P1 BRA `(.L_x_43) ;  /* 0xffffff9000009947 */ /* 0x000fea000383ffff */
.L_x_42:
[----:B------:R-:W-:-:S04]  /*0650*/  IADD3 R2, -R0, c[0x0][0x174], RZ ;  /* 0x00005d0000027a10 */ /* 0x000fc80007ffe1ff */
[----:B------:R-:W-:-:S13]  /*0660*/  ISETP.GT.AND P1, PT, R2, 0x40, PT ;  /* 0x000000400200780c */ /* 0x000fda0003f24270 */
[----:B------:R-:W-:Y:S02]  /*0670*/  @P1 PLOP3.LUT P0, PT, PT, PT, PT, 0x8, 0x0 ;  /* 0x000000000000181c */ /* 0x000fe40003f0e170 */
[----:B------:R-:W-:Y:S02]  /*0680*/  @P1 IADD3 R0, R0, 0x80, RZ ;  /* 0x0000008000001810 */ /* 0x000fe40007ffe0ff */
[----:B------:R-:W-:-:S04]  /*0690*/  @P1 IADD3 R12, P2, P3, R3, R12, R3 ;  /* 0x0000000c030c1210 */ /* 0x000fc80007b5e003 */
[----:B------:R-:W-:-:S05]  /*06a0*/  @P1 IADD3.X R13, R4, R13, R4, P2, P3 ;  /* 0x0000000d040d1210 */ /* 0x000fca00017e6404 */
[----:B------:R-:W-:-:S13]  /*06b0*/  ISETP.LT.OR P0, PT, R0, c[0x0][0x174], P0 ;  /* 0x00005d0000007a0c */ /* 0x000fda0000701670 */
[----:B------:R-:W-:Y:S02]  /*06c0*/  @P0 IADD3 R12, P4, R3, R12, RZ ;  /* 0x0000000c030c0210 */ /* 0x000fe40007f9e0ff */
[----:B------:R-:W-:-:S03]  /*06d0*/  @P0 IADD3 R0, R0, 0x40, RZ ;  /* 0x0000004000000810 */ /* 0x000fc60007ffe0ff */
[----:B------:R-:W-:Y:S02]  /*06e0*/  @P0 IMAD.X R13, R4, 0x1, R13, P4 ;  /* 0x00000001040d0824 */ /* 0x000fe400020e060d */
.L_x_39:
[----:B------:R-:W-:Y:S01]  /*06f0*/  ISETP.GE.AND P0, PT, R0, c[0x0][0x178], PT ;  /* 0x00005e0000007a0c */ /* 0x000fe20003f06270 */
[----:B------:R-:W-:-:S12]  /*0700*/  ULDC.64 UR4, c[0x0][0x118] ;  /* 0x0000460000047ab9 */ /* 0x000fd80000000a00 */
[----:B------:R-:W-:Y:S05]  /*0710*/  @P0 BRA `(.L_x_44) ;  /* 0x0000072000000947 */ /* 0x000fea0003800000 */
.L_x_45:
[----:B0-----:R-:W-:Y:S02]  /*0720*/  IMAD.MOV.U32 R2, RZ, RZ, R12 ;  /* 0x000000ffff027224 */ /* 0x001fe400078e000c */
[----:B------:R-:W-:-:S05]  /*0730*/  IMAD.MOV.U32 R3, RZ, RZ, R13 ;  /* 0x000000ffff037224 */ /* 0x000fca00078e000d */
[----:B------:R-:W2:Y:S01]  /*0740*/  LDG.E R16, [R2.64] ;  /* 0x0000000402107981 */ /* 0x000ea2000c1e1900 */
[----:B------:R-:W-:-:S04]  /*0750*/  IMAD.MOV.U32 R13, RZ, RZ, c[0x0][0x16c] ;  /* 0x00005b00ff0d7624 */ /* 0x000fc800078e00ff */
[----:B------:R-:W-:-:S05]  /*0760*/  IMAD.WIDE R10, R13, 0x4, R2 ;  /* 0x000000040d0a7825 */ /* 0x000fca00078e0202 */
[----:B------:R-:W3:Y:S01]  /*0770*/  LDG.E R15, [R10.64] ;  /* 0x000000040a0f7981 */ /* 0x000ee2000c1e1900 */
[----:B------:R-:W-:-:S04]  /*0780*/  IMAD.WIDE R6, R13, 0xc, R2 ;  /* 0x0000000c0d067825 */ /* 0x000fc800078e0202 */
[C-C-:B------:R-:W-:Y:S01]  /*0790*/  IMAD.WIDE R8, R13.reuse, 0x8, R2.reuse ;  /* 0x000000080d087825 */ /* 0x140fe200078e0202 */
[----:B------:R-:W4:Y:S03]  /*07a0*/  LDG.E R19, [R6.64] ;  /* 0x0000000406137981 */ /* 0x000f26000c1e1900 */
[----:B------:R-:W-:Y:S01]  /*07b0*/  IMAD.WIDE R4, R13, 0x10, R2 ;  /* 0x000000100d047825 */ /* 0x000fe200078e0202 */
[----:B------:R-:W4:Y:S04]  /*07c0*/  LDG.E R14, [R8.64] ;  /* 0x00000004080e7981 */ /* 0x000f28000c1e1900 */
[----:B------:R-:W5:Y:S01]  /*07d0*/  LDG.E R12, [R4.64] ;  /* 0x00000004040c7981 */ /* 0x000f62000c1e1900 */
[----:B------:R-:W-:-:S04]  /*07e0*/  IADD3 R0, R0, 0x20, RZ ;  /* 0x0000002000007810 */ /* 0x000fc80007ffe0ff */
[----:B------:R-:W-:Y:S02]  /*07f0*/  ISETP.GE.AND P0, PT, R0, c[0x0][0x178], PT ;  /* 0x00005e0000007a0c */ /* 0x000fe40003f06270 */
[C---:B--2---:R-:W-:Y:S02]  /*0800*/  LOP3.LUT R18, R16.reuse, 0x3e0, RZ, 0xc0, !PT ;  /* 0x000003e010127812 */ /* 0x044fe400078ec0ff */
[----:B------:R-:W-:-:S03]  /*0810*/  LOP3.LUT R17, R16, 0x1f, RZ, 0xc0, !PT ;  /* 0x0000001f10117812 */ /* 0x000fc600078ec0ff */
[----:B------:R-:W-:-:S05]  /*0820*/  IMAD.SHL.U32 R18, R18, 0x800, RZ ;  /* 0x0000080012127824 */ /* 0x000fca00078e00ff */
[----:B------:R-:W-:Y:S02]  /*0830*/  LOP3.LUT R17, R18, 0xfffff800, R17, 0xe2, !PT ;  /* 0xfffff80012117812 */ /* 0x000fe400078ee211 */
[----:B------:R-:W-:-:S04]  /*0840*/  SHF.R.U32.HI R18, RZ, 0x5, R16 ;  /* 0x00000005ff127819 */ /* 0x000fc80000011610 */
[----:B------:R-:W-:Y:S01]  /*0850*/  LOP3.LUT R17, R17, 0x3e0, R18, 0xf8, !PT ;  /* 0x000003e011117812 */ /* 0x000fe200078ef812 */
[----:B------:R-:W-:Y:S01]  /*0860*/  IMAD.SHL.U32 R18, R16, 0x40, RZ ;  /* 0x0000004010127824 */ /* 0x000fe200078e00ff */
[----:B------:R-:W-:-:S04]  /*0870*/  SHF.R.U32.HI R21, RZ, 0xa, R16 ;  /* 0x0000000aff157819 */ /* 0x000fc80000011610 */
[----:B------:R-:W-:Y:S01]  /*0880*/  LOP3.LUT R18, R17, 0x3e00000, R18, 0xf8, !PT ;  /* 0x03e0000011127812 */ /* 0x000fe200078ef812 */
[----:B---3--:R-:W-:Y:S01]  /*0890*/  IMAD.SHL.U32 R17, R15, 0x4, RZ ;  /* 0x000000040f117824 */ /* 0x008fe200078e00ff */
[----:B------:R-:W-:-:S04]  /*08a0*/  SHF.R.U32.HI R20, RZ, 0x3, R15 ;  /* 0x00000003ff147819 */ /* 0x000fc8000001160f */
[----:B------:R-:W-:Y:S02]  /*08b0*/  LOP3.LUT R23, R17, 0x1c, RZ, 0xc0, !PT ;  /* 0x0000001c11177812 */ /* 0x000fe400078ec0ff */
[----:B------:R-:W-:Y:S01]  /*08c0*/  LOP3.LUT R17, R18, 0x7c00, R21, 0xf8, !PT ;  /* 0x00007c0012117812 */ /* 0x000fe200078ef815 */
[C---:B------:R-:W-:Y:S01]  /*08d0*/  IMAD.SHL.U32 R18, R15.reuse, 0x2000, RZ ;  /* 0x000020000f127824 */ /* 0x040fe200078e00ff */
[C---:B------:R-:W-:Y:S01]  /*08e0*/  LEA.HI R23, R16.reuse, R23, RZ, 0x2 ;  /* 0x0000001710177211 */ /* 0x040fe200078f10ff */
[----:B------:R-:W-:Y:S01]  /*08f0*/  IMAD.SHL.U32 R16, R16, 0x2, RZ ;  /* 0x0000000210107824 */ /* 0x000fe200078e00ff */
[----:B----4-:R-:W-:Y:S02]  /*0900*/  SHF.L.U32.HI R24, R14, 0x6, R19 ;  /* 0x000000060e187819 */ /* 0x010fe40000010613 */
[----:B------:R-:W-:Y:S02]  /*0910*/  LOP3.LUT R18, R18, 0x1f0000, RZ, 0xc0, !PT ;  /* 0x001f000012127812 */ /* 0x000fe400078ec0ff */
[----:B------:R-:W-:Y:S01]  /*0920*/  LOP3.LUT R20, R20, 0x3e0, RZ, 0xc0, !PT ;  /* 0x000003e014147812 */ /* 0x000fe200078ec0ff */
[----:B------:R-:W-:Y:S01]  /*0930*/  IMAD.SHL.U32 R22, R15, 0x100, RZ ;  /* 0x000001000f167824 */ /* 0x000fe200078e00ff */
[----:B------:R-:W-:-:S02]  /*0940*/  LOP3.LUT R17, R17, 0x7c000000, R16, 0xf8, !PT ;  /* 0x7c00000011117812 */ /* 0x000fc400078ef810 */
[----:B------:R-:W-:Y:S02]  /*0950*/  LOP3.LUT R24, R24, 0x3e0, RZ, 0xc0, !PT ;  /* 0x000003e018187812 */ /* 0x000fe400078ec0ff */
[----:B------:R-:W-:Y:S02]  /*0960*/  IADD3 R16, R20, R23, R18 ;  /* 0x0000001714107210 */ /* 0x000fe40007ffe012 */
[----:B------:R-:W-:Y:S02]  /*0970*/  SHF.R.U32.HI R21, RZ, 0x8, R15 ;  /* 0x00000008ff157819 */ /* 0x000fe4000001160f */
[----:B------:R-:W-:Y:S01]  /*0980*/  SHF.R.U32.HI R20, RZ, 0x1a, R14 ;  /* 0x0000001aff147819 */ /* 0x000fe2000001160e */
[----:B------:R-:W-:Y:S01]  /*0990*/  IMAD.SHL.U32 R27, R24, 0x800, RZ ;  /* 0x00000800181b7824 */ /* 0x000fe200078e00ff */
[----:B------:R-:W-:Y:S02]  /*09a0*/  LOP3.LUT R23, R22, 0x3e00000, RZ, 0xc0, !PT ;  /* 0x03e0000016177812 */ /* 0x000fe400078ec0ff */
[----:B------:R-:W-:-:S02]  /*09b0*/  LOP3.LUT R21, R21, 0x7c00, RZ, 0xc0, !PT ;  /* 0x00007c0015157812 */ /* 0x000fc400078ec0ff */
[----:B------:R-:W-:Y:S01]  /*09c0*/  LOP3.LUT R20, R20, 0x1f, RZ, 0xc0, !PT ;  /* 0x0000001f14147812 */ /* 0x000fe200078ec0ff */
[----:B-----5:R-:W-:Y:S01]  /*09d0*/  IMAD.SHL.U32 R25, R12, 0x10, RZ ;  /* 0x000000100c197824 */ /* 0x020fe200078e00ff */
[----:B------:R-:W-:Y:S02]  /*09e0*/  IADD3 R16, R21, R16, R23 ;  /* 0x0000001015107210 */ /* 0x000fe40007ffe017 */
[----:B------:R-:W-:Y:S01]  /*09f0*/  LOP3.LUT R23, R27, 0xfffff800, R20, 0xe2, !PT ;  /* 0xfffff8001b177812 */ /* 0x000fe200078ee214 */
[C---:B------:R-:W-:Y:S01]  /*0a00*/  IMAD.SHL.U32 R20, R14.reuse, 0x10, RZ ;  /* 0x000000100e147824 */ /* 0x040fe200078e00ff */
[----:B------:R-:W-:Y:S01]  /*0a10*/  SHF.R.U32.HI R18, RZ, 0x7, R12 ;  /* 0x00000007ff127819 */ /* 0x000fe2000001160c */
[----:B------:R-:W-:Y:S01]  /*0a20*/  IMAD.SHL.U32 R24, R19, 0x2, RZ ;  /* 0x0000000213187824 */ /* 0x000fe200078e00ff */
[----:B------:R-:W-:Y:S01]  /*0a30*/  LOP3.LUT R25, R25, 0x80000000, RZ, 0xc0, !PT ;  /* 0x8000000019197812 */ /* 0x000fe200078ec0ff */
[----:B------:R-:W-:Y:S01]  /*0a40*/  IMAD.SHL.U32 R21, R14, 0x8000, RZ ;  /* 0x000080000e157824 */ /* 0x000fe200078e00ff */
[----:B------:R-:W-:-:S02]  /*0a50*/  SHF.R.U32.HI R22, RZ, 0x1, R14 ;  /* 0x00000001ff167819 */ /* 0x000fc4000001160e */
[----:B------:R-:W-:Y:S02]  /*0a60*/  LOP3.LUT R20, R20, 0x10, RZ, 0xc0, !PT ;  /* 0x0000001014147812 */ /* 0x000fe400078ec0ff */
[----:B------:R-:W-:Y:S02]  /*0a70*/  LOP3.LUT R18, R25, 0x8000, R18, 0xf8, !PT ;  /* 0x0000800019127812 */ /* 0x000fe400078ef812 */
[----:B------:R-:W-:Y:S01]  /*0a80*/  LOP3.LUT R23, R23, 0x3e0, R24, 0xf8, !PT ;  /* 0x000003e017177812 */ /* 0x000fe200078ef818 */
[----:B------:R-:W-:Y:S01]  /*0a90*/  IMAD.SHL.U32 R24, R19, 0x1000, RZ ;  /* 0x0000100013187824 */ /* 0x000fe200078e00ff */
[----:B------:R-:W-:Y:S02]  /*0aa0*/  LOP3.LUT R21, R21, 0x1f0000, RZ, 0xc0, !PT ;  /* 0x001f000015157812 */ /* 0x000fe400078ec0ff */
[----:B------:R-:W-:Y:S02]  /*0ab0*/  LOP3.LUT R22, R22, 0x3e0, RZ, 0xc0, !PT ;  /* 0x000003e016167812 */ /* 0x000fe400078ec0ff */
[----:B------:R-:W-:-:S02]  /*0ac0*/  LEA.HI R20, R15, R20, RZ, 0x4 ;  /* 0x000000140f147211 */ /* 0x000fc400078f20ff */
[----:B------:R-:W-:Y:S02]  /*0ad0*/  LOP3.LUT R17, R18, R17, RZ, 0xfc, !PT ;  /* 0x0000001112117212 */ /* 0x000fe400078efcff */
[----:B------:R-:W-:Y:S02]  /*0ae0*/  IADD3 R18, R22, R20, R21 ;  /* 0x0000001416127210 */ /* 0x000fe40007ffe015 */
[----:B------:R-:W-:Y:S02]  /*0af0*/  LOP3.LUT R22, R23, 0x3e00000, R24, 0xf8, !PT ;  /* 0x03e0000017167812 */ /* 0x000fe400078ef818 */
[----:B------:R-:W-:Y:S01]  /*0b00*/  SHF.L.U32.HI R24, R19, 0x8, R12 ;  /* 0x0000000813187819 */ /* 0x000fe2000001060c */
[----:B------:R-:W-:Y:S01]  /*0b10*/  IMAD.SHL.U32 R21, R14, 0x400, RZ ;  /* 0x000004000e157824 */ /* 0x000fe200078e00ff */
[----:B------:R-:W-:Y:S02]  /*0b20*/  SHF.R.U32.HI R23, RZ, 0x6, R14 ;  /* 0x00000006ff177819 */ /* 0x000fe4000001160e */
[----:B------:R-:W-:-:S02]  /*0b30*/  LOP3.LUT R24, R24, 0x3e0, RZ, 0xc0, !PT ;  /* 0x000003e018187812 */ /* 0x000fc400078ec0ff */
[--C-:B------:R-:W-:Y:S02]  /*0b40*/  SHF.R.U32.HI R20, RZ, 0x18, R19.reuse ;  /* 0x00000018ff147819 */ /* 0x100fe40000011613 */
[----:B------:R-:W-:Y:S01]  /*0b50*/  LOP3.LUT R21, R21, 0x3e00000, RZ, 0xc0, !PT ;  /* 0x03e0000015157812 */ /* 0x000fe200078ec0ff */
[----:B------:R-:W-:Y:S01]  /*0b60*/  IMAD.SHL.U32 R27, R24, 0x800, RZ ;  /* 0x00000800181b7824 */ /* 0x000fe200078e00ff */
[----:B------:R-:W-:Y:S01]  /*0b70*/  LOP3.LUT R23, R23, 0x7c00, RZ, 0xc0, !PT ;  /* 0x00007c0017177812 */ /* 0x000fe200078ec0ff */
[----:B------:R-:W-:Y:S01]  /*0b80*/  IMAD.SHL.U32 R24, R12, 0x4, RZ ;  /* 0x000000040c187824 */ /* 0x000fe200078e00ff */
[----:B------:R-:W-:Y:S02]  /*0b90*/  LOP3.LUT R20, R20, 0x1f, RZ, 0xc0, !PT ;  /* 0x0000001f14147812 */ /* 0x000fe400078ec0ff */
[----:B------:R-:W-:Y:S01]  /*0ba0*/  SHF.R.U32.HI R25, RZ, 0x4, R19 ;  /* 0x00000004ff197819 */ /* 0x000fe20000011613 */
[----:B------:R-:W-:Y:S01]  /*0bb0*/  IMAD.SHL.U32 R19, R19, 0x80, RZ ;  /* 0x0000008013137824 */ /* 0x000fe200078e00ff */
[----:B------:R-:W-:Y:S01]  /*0bc0*/  IADD3 R18, R23, R18, R21 ;  /* 0x0000001217127210 */ /* 0x000fe20007ffe015 */
[----:B------:R-:W-:Y:S01]  /*0bd0*/  IMAD.SHL.U32 R21, R12, 0x8, RZ ;  /* 0x000000080c157824 */ /* 0x000fe200078e00ff */
[----:B------:R-:W-:-:S02]  /*0be0*/  LOP3.LUT R22, R22, 0x7c00, R25, 0xf8, !PT ;  /* 0x00007c0016167812 */ /* 0x000fc400078ef819 */
[----:B------:R-:W-:Y:S01]  /*0bf0*/  LOP3.LUT R20, R27, 0xfffff800, R20, 0xe2, !PT ;  /* 0xfffff8001b147812 */ /* 0x000fe200078ee214 */
[----:B------:R-:W-:Y:S01]  /*0c00*/  IMAD.SHL.U32 R26, R12, 0x2, RZ ;  /* 0x000000020c1a7824 */ /* 0x000fe200078e00ff */
[--C-:B------:R-:W-:Y:S02]  /*0c10*/  SHF.R.U32.HI R23, RZ, 0x9, R12.reuse ;  /* 0x00000009ff177819 */ /* 0x100fe4000001160c */
[----:B------:R-:W-:Y:S01]  /*0c20*/  LOP3.LUT R24, R24, 0x80000000, RZ, 0xc0, !PT ;  /* 0x8000000018187812 */ /* 0x000fe200078ec0ff */
[----:B------:R-:W-:Y:S01]  /*0c30*/  IMAD.SHL.U32 R25, R12, 0x4000, RZ ;  /* 0x000040000c197824 */ /* 0x000fe200078e00ff */
[----:B------:R-:W-:Y:S02]  /*0c40*/  LOP3.LUT R19, R22, 0x7c000000, R19, 0xf8, !PT ;  /* 0x7c00000016137812 */ /* 0x000fe400078ef813 */
[----:B------:R-:W-:Y:S02]  /*0c50*/  LOP3.LUT R20, R20, 0x3e0, R21, 0xf8, !PT ;  /* 0x000003e014147812 */ /* 0x000fe400078ef815 */
[----:B------:R-:W-:-:S02]  /*0c60*/  SHF.R.U32.HI R22, RZ, 0x8, R12 ;  /* 0x00000008ff167819 */ /* 0x000fc4000001160c */
[----:B------:R-:W-:Y:S02]  /*0c70*/  LOP3.LUT R21, R21, 0x80000000, RZ, 0xc0, !PT ;  /* 0x8000000015157812 */ /* 0x000fe400078ec0ff */
[----:B------:R-:W-:Y:S02]  /*0c80*/  LOP3.LUT R23, R24, 0x8000, R23, 0xf8, !PT ;  /* 0x0000800018177812 */ /* 0x000fe400078ef817 */
[----:B------:R-:W-:Y:S02]  /*0c90*/  LOP3.LUT R27, R26, 0x80000000, RZ, 0xc0, !PT ;  /* 0x800000001a1b7812 */ /* 0x000fe400078ec0ff */
[----:B------:R-:W-:Y:S02]  /*0ca0*/  SHF.R.U32.HI R24, RZ, 0xa, R12 ;  /* 0x0000000aff187819 */ /* 0x000fe4000001160c */
[----:B------:R-:W-:Y:S02]  /*0cb0*/  LOP3.LUT R21, R21, 0x8000, R22, 0xf8, !PT ;  /* 0x0000800015157812 */ /* 0x000fe400078ef816 */
[----:B------:R-:W-:-:S02]  /*0cc0*/  LOP3.LUT R25, R20, 0x3e00000, R25, 0xf8, !PT ;  /* 0x03e0000014197812 */ /* 0x000fc400078ef819 */
[----:B------:R-:W-:Y:S01]  /*0cd0*/  SHF.R.U32.HI R22, RZ, 0x2, R12 ;  /* 0x00000002ff167819 */ /* 0x000fe2000001160c */
[----:B------:R-:W-:Y:S01]  /*0ce0*/  IMAD.SHL.U32 R15, R15, 0x8, RZ ;  /* 0x000000080f0f7824 */ /* 0x000fe200078e00ff */
[----:B------:R-:W-:Y:S01]  /*0cf0*/  LOP3.LUT R20, R27, 0x8000, R24, 0xf8, !PT ;  /* 0x000080001b147812 */ /* 0x000fe200078ef818 */
[----:B------:R-:W-:Y:S01]  /*0d00*/  IMAD.SHL.U32 R14, R14, 0x20, RZ ;  /* 0x000000200e0e7824 */ /* 0x000fe200078e00ff */
[----:B------:R-:W-:Y:S02]  /*0d10*/  SHF.R.U32.HI R24, RZ, 0xb, R12 ;  /* 0x0000000bff187819 */ /* 0x000fe4000001160c */
[----:B------:R-:W-:Y:S01]  /*0d20*/  LOP3.LUT R22, R25, 0x7c00, R22, 0xf8, !PT ;  /* 0x00007c0019167812 */ /* 0x000fe200078ef816 */
[----:B------:R-:W-:Y:S01]  /*0d30*/  IMAD.SHL.U32 R25, R12, 0x200, RZ ;  /* 0x000002000c197824 */ /* 0x000fe200078e00ff */
[----:B------:R-:W-:Y:S02]  /*0d40*/  LOP3.LUT R27, R24, 0x8000, RZ, 0xc0, !PT ;  /* 0x00008000181b7812 */ /* 0x000fe400078ec0ff */
[----:B------:R-:W-:-:S02]  /*0d50*/  LOP3.LUT R15, R15, 0x7c000000, RZ, 0xc0, !PT ;  /* 0x7c0000000f0f7812 */ /* 0x000fc400078ec0ff */
[----:B------:R-:W-:Y:S02]  /*0d60*/  LOP3.LUT R14, R14, 0x7c000000, RZ, 0xc0, !PT ;  /* 0x7c0000000e0e7812 */ /* 0x000fe400078ec0ff */
[----:B------:R-:W-:Y:S02]  /*0d70*/  LOP3.LUT R27, R27, 0x80000000, R12, 0xf8, !PT ;  /* 0x800000001b1b7812 */ /* 0x000fe400078ef80c */
[----:B------:R-:W-:Y:S02]  /*0d80*/  LOP3.LUT R22, R22, 0x7c000000, R25, 0xf8, !PT ;  /* 0x7c00000016167812 */ /* 0x000fe400078ef819 */
[----:B------:R-:W-:Y:S02]  /*0d90*/  IADD3 R15, R21, R16, R15 ;  /* 0x00000010150f7210 */ /* 0x000fe40007ffe00f */
[----:B------:R-:W-:Y:S02]  /*0da0*/  IADD3 R23, R23, R18, R14 ;  /* 0x0000001217177210 */ /* 0x000fe40007ffe00e */
[----:B------:R-:W-:Y:S01]  /*0db0*/  LOP3.LUT R19, R20, R19, RZ, 0xfc, !PT ;  /* 0x0000001314137212 */ /* 0x000fe200078efcff */
[----:B------:R0:W-:Y:S01]  /*0dc0*/  STG.E [R2.64], R17 ;  /* 0x0000001102007986 */ /* 0x0001e2000c101904 */
[----:B------:R-:W-:-:S03]  /*0dd0*/  LOP3.LUT R27, R27, R22, RZ, 0xfc, !PT ;  /* 0x000000161b1b7212 */ /* 0x000fc600078efcff */
[----:B------:R0:W-:Y:S04]  /*0de0*/  STG.E [R10.64], R15 ;  /* 0x0000000f0a007986 */ /* 0x0001e8000c101904 */
[----:B------:R0:W-:Y:S04]  /*0df0*/  STG.E [R8.64], R23 ;  /* 0x0000001708007986 */ /* 0x0001e8000c101904 */
[----:B------:R0:W-:Y:S01]  /*0e00*/  STG.E [R6.64], R19 ;  /* 0x0000001306007986 */ /* 0x0001e2000c101904 */
[----:B------:R-:W-:-:S03]  /*0e10*/  IMAD.WIDE R12, R13, 0x14, R2 ;  /* 0x000000140d0c7825 */ /* 0x000fc600078e0202 */
[----:B------:R0:W-:Y:S01]  /*0e20*/  STG.E [R4.64], R27 ;  /* 0x0000001b04007986 */ /* 0x0001e2000c101904 */
[----:B------:R-:W-:Y:S05]  /*0e30*/  @!P0 BRA `(.L_x_45) ;  /* 0xfffff8e000008947 */ /* 0x000fea000383ffff */
.L_x_44:
[----:B------:R-:W-:-:S13]  /*0e40*/  ISETP.GE.AND P0, PT, R0, c[0x0][0x17c], PT ;  /* 0x00005f0000007a0c */ /* 0x000fda0003f06270 */
[----:B------:R-:W-:Y:S05]  /*0e50*/  @P0 BRA `(.L_x_46) ;  /* 0x000007c000000947 */ /* 0x000fea0003800000 */
[----:B0-----:R-:W-:-:S04]  /*0e60*/  LOP3.LUT R4, RZ, R0, RZ, 0x33, !PT ;  /* 0x00000000ff047212 */ /* 0x001fc800078e33ff */
[----:B------:R-:W-:-:S04]  /*0e70*/  IADD3 R4, R4, c[0x0][0x17c], RZ ;  /* 0x00005f0004047a10 */ /* 0x000fc80007ffe0ff */
[C---:B------:R-:W-:Y:S02]  /*0e80*/  LEA.HI R2, R4.reuse, 0x1, RZ, 0x1d ;  /* 0x0000000104027811 */ /* 0x040fe400078fe8ff */
[----:B------:R-:W-:Y:S02]  /*0e90*/  ISETP.GE.U32.AND P1, PT, R4, 0x18, PT ;  /* 0x000000180400780c */ /* 0x000fe40003f26070 */
[----:B------:R-:W-:Y:S01]  /*0ea0*/  LOP3.LUT P0, R3, R2, 0x3, RZ, 0xc0, !PT ;  /* 0x0000000302037812 */ /* 0x000fe2000780c0ff */
[----:B------:R-:W-:-:S05]  /*0eb0*/  IMAD.MOV.U32 R2, RZ, RZ, c[0x0][0x16c] ;  /* 0x00005b00ff027624 */ /* 0x000fca00078e00ff */
[----:B------:R-:W-:-:S07]  /*0ec0*/  SHF.R.S32.HI R9, RZ, 0x1f, R2 ;  /* 0x0000001fff097819 */ /* 0x000fce0000011402 */
[----:B------:R-:W-:Y:S05]  /*0ed0*/  @!P0 BRA `(.L_x_47) ;  /* 0x000001a000008947 */ /* 0x000fea0003800000 */
[----:B------:R-:W-:Y:S02]  /*0ee0*/  SHF.L.U64.HI R11, R2, 0x2, R9 ;  /* 0x00000002020b7819 */ /* 0x000fe40000010209 */
.L_x_48:
[----:B0-----:R-:W-:Y:S02]  /*0ef0*/  IMAD.MOV.U32 R4, RZ, RZ, R12 ;  /* 0x000000ffff047224 */ /* 0x001fe400078e000c */
[----:B------:R-:W-:-:S05]  /*0f00*/  IMAD.MOV.U32 R5, RZ, RZ, R13 ;  /* 0x000000ffff057224 */ /* 0x000fca00078e000d */
[----:B------:R-:W2:Y:S01]  /*0f10*/  LDG.E R6, [R4.64] ;  /* 0x0000000404067981 */ /* 0x000ea2000c1e1900 */
[----:B------:R-:W-:Y:S02]  /*0f20*/  IADD3 R3, R3, -0x1, RZ ;  /* 0xffffffff03037810 */ /* 0x000fe40007ffe0ff */
[----:B------:R-:W-:Y:S02]  /*0f30*/  LEA R12, P2, R2, R4, 0x2 ;  /* 0x00000004020c7211 */ /* 0x000fe400078410ff */
[----:B------:R-:W-:Y:S02]  /*0f40*/  ISETP.NE.AND P0, PT, R3, RZ, PT ;  /* 0x000000ff0300720c */ /* 0x000fe40003f05270 */
[----:B------:R-:W-:Y:S01]  /*0f50*/  IADD3 R0, R0, 0x8, RZ ;  /* 0x0000000800007810 */ /* 0x000fe20007ffe0ff */
[----:B------:R-:W-:Y:S01]  /*0f60*/  IMAD.X R13, R5, 0x1, R11, P2 ;  /* 0x00000001050d7824 */ /* 0x000fe200010e060b */
[C---:B--2---:R-:W-:Y:S02]  /*0f70*/  LOP3.LUT R8, R6.reuse, 0xf0, RZ, 0xc0, !PT ;  /* 0x000000f006087812 */ /* 0x044fe400078ec0ff */
[----:B------:R-:W-:-:S02]  /*0f80*/  LOP3.LUT R7, R6, 0xf, RZ, 0xc0, !PT ;  /* 0x0000000f06077812 */ /* 0x000fc400078ec0ff */
[----:B------:R-:W-:Y:S01]  /*0f90*/  SHF.R.U32.HI R10, RZ, 0x4, R6 ;  /* 0x00000004ff0a7819 */ /* 0x000fe20000011606 */
[----:B------:R-:W-:-:S05]  /*0fa0*/  IMAD.SHL.U32 R8, R8, 0x1000, RZ ;  /* 0x0000100008087824 */ /* 0x000fca00078e00ff */
[----:B------:R-:W-:Y:S01]  /*0fb0*/  LOP3.LUT R7, R8, 0xfffff000, R7, 0xe2, !PT ;  /* 0xfffff00008077812 */ /* 0x000fe200078ee207 */
[----:B------:R-:W-:-:S03]  /*0fc0*/  IMAD.SHL.U32 R8, R6, 0x100, RZ ;  /* 0x0000010006087824 */ /* 0x000fc600078e00ff */
[----:B------:R-:W-:Y:S02]  /*0fd0*/  LOP3.LUT R7, R7, 0xf0, R10, 0xf8, !PT ;  /* 0x000000f007077812 */ /* 0x000fe400078ef80a */
[----:B------:R-:W-:Y:S02]  /*0fe0*/  SHF.R.U32.HI R10, RZ, 0x8, R6 ;  /* 0x00000008ff0a7819 */ /* 0x000fe40000011606 */
[----:B------:R-:W-:Y:S01]  /*0ff0*/  LOP3.LUT R7, R7, 0xf00000, R8, 0xf8, !PT ;  /* 0x00f0000007077812 */ /* 0x000fe200078ef808 */
[----:B------:R-:W-:-:S03]  /*1000*/  IMAD.SHL.U32 R8, R6, 0x10, RZ ;  /* 0x0000001006087824 */ /* 0x000fc600078e00ff */
[----:B------:R-:W-:Y:S02]  /*1010*/  LOP3.LUT R7, R7, 0xf00, R10, 0xf8, !PT ;  /* 0x00000f0007077812 */ /* 0x000fe400078ef80a */
[----:B------:R-:W-:Y:S02]  /*1020*/  SHF.R.U32.HI R10, RZ, 0xc, R6 ;  /* 0x0000000cff0a7819 */ /* 0x000fe40000011606 */
[----:B------:R-:W-:-:S04]  /*1030*/  LOP3.LUT R7, R7, 0xf000000, R8, 0xf8, !PT ;  /* 0x0f00000007077812 */ /* 0x000fc800078ef808 */
[----:B------:R-:W-:-:S04]  /*1040*/  LOP3.LUT R7, R7, 0xf000, R10, 0xf8, !PT ;  /* 0x0000f00007077812 */ /* 0x000fc800078ef80a */
[----:B------:R-:W-:-:S05]  /*1050*/  LOP3.LUT R7, R7, 0xf0000000, R6, 0xf8, !PT ;  /* 0xf000000007077812 */ /* 0x000fca00078ef806 */
[----:B------:R0:W-:Y:S01]  /*1060*/  STG.E [R4.64], R7 ;  /* 0x0000000704007986 */ /* 0x0001e2000c101904 */
[----:B------:R-:W-:Y:S05]  /*1070*/  @P0 BRA `(.L_x_48) ;  /* 0xfffffe7000000947 */ /* 0x000fea000383ffff */
.L_x_47:
[----:B------:R-:W-:Y:S05]  /*1080*/  @!P1 BRA `(.L_x_46) ;  /* 0x0000059000009947 */ /* 0x000fea0003800000 */
[C---:B------:R-:W-:Y:S01]  /*1090*/  SHF.L.U64.HI R8, R2.reuse, 0x4, R9 ;  /* 0x0000000402087819 */ /* 0x040fe20000010209 */
[----:B0-----:R-:W-:Y:S01]  /*10a0*/  IMAD.MOV.U32 R5, RZ, RZ, R13 ;  /* 0x000000ffff057224 */ /* 0x001fe200078e000d */
[C---:B------:R-:W-:Y:S01]  /*10b0*/  SHF.L.U64.HI R3, R2.reuse, 0x2, R9 ;  /* 0x0000000202037819 */ /* 0x040fe20000010209 */
[----:B------:R-:W-:Y:S02]  /*10c0*/  IMAD.SHL.U32 R9, R2, 0x4, RZ ;  /* 0x0000000402097824 */ /* 0x000fe400078e00ff */
.L_x_49:
[----:B------:R-:W-:-:S05]  /*10d0*/  IMAD.MOV.U32 R4, RZ, RZ, R12 ;  /* 0x000000ffff047224 */ /* 0x000fca00078e000c */
[----:B------:R-:W2:Y:S02]  /*10e0*/  LDG.E R10, [R4.64] ;  /* 0x00000004040a7981 */ /* 0x000ea4000c1e1900 */
[C---:B0-2---:R-:W-:Y:S02]  /*10f0*/  LOP3.LUT R7, R10.reuse, 0xf0, RZ, 0xc0, !PT ;  /* 0x000000f00a077812 */ /* 0x045fe400078ec0ff */
[----:B------:R-:W-:Y:S02]  /*1100*/  LOP3.LUT R6, R10, 0xf, RZ, 0xc0, !PT ;  /* 0x0000000f0a067812 */ /* 0x000fe400078ec0ff */
[--C-:B------:R-:W-:Y:S01]  /*1110*/  SHF.R.U32.HI R11, RZ, 0x4, R10.reuse ;  /* 0x00000004ff0b7819 */ /* 0x100fe2000001160a */
[----:B------:R-:W-:Y:S01]  /*1120*/  IMAD.SHL.U32 R7, R7, 0x1000, RZ ;  /* 0x0000100007077824 */ /* 0x000fe200078e00ff */
[----:B------:R-:W-:-:S04]  /*1130*/  SHF.R.U32.HI R14, RZ, 0xc, R10 ;  /* 0x0000000cff0e7819 */ /* 0x000fc8000001160a */
[----:B------:R-:W-:Y:S01]  /*1140*/  LOP3.LUT R6, R7, 0xfffff000, R6, 0xe2, !PT ;  /* 0xfffff00007067812 */ /* 0x000fe200078ee206 */
[----:B------:R-:W-:-:S03]  /*1150*/  IMAD.SHL.U32 R7, R10, 0x100, RZ ;  /* 0x000001000a077824 */ /* 0x000fc600078e00ff */
[----:B------:R-:W-:Y:S02]  /*1160*/  LOP3.LUT R6, R6, 0xf0, R11, 0xf8, !PT ;  /* 0x000000f006067812 */ /* 0x000fe400078ef80b */
[----:B------:R-:W-:Y:S02]  /*1170*/  SHF.R.U32.HI R11, RZ, 0x8, R10 ;  /* 0x00000008ff0b7819 */ /* 0x000fe4000001160a */
[----:B------:R-:W-:Y:S01]  /*1180*/  LOP3.LUT R6, R6, 0xf00000, R7, 0xf8, !PT ;  /* 0x00f0000006067812 */ /* 0x000fe200078ef807 */
[----:B------:R-:W-:-:S03]  /*1190*/  IMAD.SHL.U32 R7, R10, 0x10, RZ ;  /* 0x000000100a077824 */ /* 0x000fc600078e00ff */
[----:B------:R-:W-:-:S04]  /*11a0*/  LOP3.LUT R6, R6, 0xf00, R11, 0xf8, !PT ;  /* 0x00000f0006067812 */ /* 0x000fc800078ef80b */
[----:B------:R-:W-:Y:S02]  /*11b0*/  LOP3.LUT R7, R6, 0xf000000, R7, 0xf8, !PT ;  /* 0x0f00000006077812 */ /* 0x000fe400078ef807 */
[----:B------:R-:W-:Y:S02]  /*11c0*/  IADD3 R6, P0, R12, R9, RZ ;  /* 0x000000090c067210 */ /* 0x000fe40007f1e0ff */
[----:B------:R-:W-:-:S03]  /*11d0*/  LOP3.LUT R11, R7, 0xf000, R14, 0xf8, !PT ;  /* 0x0000f000070b7812 */ /* 0x000fc600078ef80e */
[----:B------:R-:W-:Y:S01]  /*11e0*/  IMAD.X R7, R5, 0x1, R3, P0 ;  /* 0x0000000105077824 */ /* 0x000fe200000e0603 */
[----:B------:R-:W-:-:S05]  /*11f0*/  LOP3.LUT R11, R11, 0xf0000000, R10, 0xf8, !PT ;  /* 0xf00000000b0b7812 */ /* 0x000fca00078ef80a */
[----:B------:R0:W-:Y:S04]  /*1200*/  STG.E [R4.64], R11 ;  /* 0x0000000b04007986 */ /* 0x0001e8000c101904 */
[----:B------:R-:W2:Y:S02]  /*1210*/  LDG.E R13, [R6.64] ;  /* 0x00000004060d7981 */ /* 0x000ea4000c1e1900 */
[C---:B--2---:R-:W-:Y:S01]  /*1220*/  LOP3.LUT R14, R13.reuse, 0xf0, RZ, 0xc0, !PT ;  /* 0x000000f00d0e7812 */ /* 0x044fe200078ec0ff */
[C---:B0-----:R-:W-:Y:S01]  /*1230*/  IMAD.SHL.U32 R4, R13.reuse, 0x10, RZ ;  /* 0x000000100d047824 */ /* 0x041fe200078e00ff */
[C---:B------:R-:W-:Y:S02]  /*1240*/  LOP3.LUT R10, R13.reuse, 0xf, RZ, 0xc0, !PT ;  /* 0x0000000f0d0a7812 */ /* 0x040fe400078ec0ff */
[--C-:B------:R-:W-:Y:S01]  /*1250*/  SHF.R.U32.HI R15, RZ, 0x4, R13.reuse ;  /* 0x00000004ff0f7819 */ /* 0x100fe2000001160d */
[----:B------:R-:W-:Y:S01]  /*1260*/  IMAD.SHL.U32 R17, R14, 0x1000, RZ ;  /* 0x000010000e117824 */ /* 0x000fe200078e00ff */
[----:B------:R-:W-:Y:S01]  /*1270*/  SHF.R.U32.HI R11, RZ, 0xc, R13 ;  /* 0x0000000cff0b7819 */ /* 0x000fe2000001160d */
[----:B------:R-:W-:-:S03]  /*1280*/  IMAD.SHL.U32 R14, R13, 0x100, RZ ;  /* 0x000001000d0e7824 */ /* 0x000fc600078e00ff */
[----:B------:R-:W-:Y:S02]  /*1290*/  LOP3.LUT R10, R17, 0xfffff000, R10, 0xe2, !PT ;  /* 0xfffff000110a7812 */ /* 0x000fe400078ee20a */
[----:B------:R-:W-:Y:S02]  /*12a0*/  SHF.R.U32.HI R17, RZ, 0x8, R13 ;  /* 0x00000008ff117819 */ /* 0x000fe4000001160d */
[----:B------:R-:W-:Y:S02]  /*12b0*/  LOP3.LUT R15, R10, 0xf0, R15, 0xf8, !PT ;  /* 0x000000f00a0f7812 */ /* 0x000fe400078ef80f */
[----:B------:R-:W-:Y:S02]  /*12c0*/  IADD3 R10, P0, R6, R9, RZ ;  /* 0x00000009060a7210 */ /* 0x000fe40007f1e0ff */
[----:B------:R-:W-:-:S04]  /*12d0*/  LOP3.LUT R14, R15, 0xf00000, R14, 0xf8, !PT ;  /* 0x00f000000f0e7812 */ /* 0x000fc800078ef80e */
[----:B------:R-:W-:-:S04]  /*12e0*/  LOP3.LUT R17, R14, 0xf00, R17, 0xf8, !PT ;  /* 0x00000f000e117812 */ /* 0x000fc800078ef811 */
[----:B------:R-:W-:-:S04]  /*12f0*/  LOP3.LUT R4, R17, 0xf000000, R4, 0xf8, !PT ;  /* 0x0f00000011047812 */ /* 0x000fc800078ef804 */
[----:B------:R-:W-:Y:S01]  /*1300*/  LOP3.LUT R4, R4, 0xf000, R11, 0xf8, !PT ;  /* 0x0000f00004047812 */ /* 0x000fe200078ef80b */
[----:B------:R-:W-:-:S03]  /*1310*/  IMAD.X R11, R7, 0x1, R3, P0 ;  /* 0x00000001070b7824 */ /* 0x000fc600000e0603 */
[----:B------:R-:W-:-:S05]  /*1320*/  LOP3.LUT R13, R4, 0xf0000000, R13, 0xf8, !PT ;  /* 0xf0000000040d7812 */ /* 0x000fca00078ef80d */
[----:B------:R0:W-:Y:S04]  /*1330*/  STG.E [R6.64], R13 ;  /* 0x0000000d06007986 */ /* 0x0001e8000c101904 */
[----:B------:R-:W2:Y:S02]  /*1340*/  LDG.E R4, [R10.64] ;  /* 0x000000040a047981 */ /* 0x000ea4000c1e1900 */
[C---:B--2---:R-:W-:Y:S01]  /*1350*/  LOP3.LUT R15, R4.reuse, 0xf0, RZ, 0xc0, !PT ;  /* 0x000000f0040f7812 */ /* 0x044fe200078ec0ff */
[C---:B0-----:R-:W-:Y:S01]  /*1360*/  IMAD.SHL.U32 R6, R4.reuse, 0x10, RZ ;  /* 0x0000001004067824 */ /* 0x041fe200078e00ff */
[----:B------:R-:W-:Y:S02]  /*1370*/  LOP3.LUT R14, R4, 0xf, RZ, 0xc0, !PT ;  /* 0x0000000f040e7812 */ /* 0x000fe400078ec0ff */
[----:B------:R-:W-:Y:S01]  /*1380*/  SHF.R.U32.HI R17, RZ, 0x4, R4 ;  /* 0x00000004ff117819 */ /* 0x000fe20000011604 */
[----:B------:R-:W-:-:S05]  /*1390*/  IMAD.SHL.U32 R15, R15, 0x1000, RZ ;  /* 0x000010000f0f7824 */ /* 0x000fca00078e00ff */
[----:B------:R-:W-:Y:S01]  /*13a0*/  LOP3.LUT R14, R15, 0xfffff000, R14, 0xe2, !PT ;  /* 0xfffff0000f0e7812 */ /* 0x000fe200078ee20e */
[----:B------:R-:W-:-:S03]  /*13b0*/  IMAD.SHL.U32 R15, R4, 0x100, RZ ;  /* 0x00000100040f7824 */ /* 0x000fc600078e00ff */
[----:B------:R-:W-:Y:S02]  /*13c0*/  LOP3.LUT R14, R14, 0xf0, R17, 0xf8, !PT ;  /* 0x000000f00e0e7812 */ /* 0x000fe400078ef811 */
[----:B------:R-:W-:Y:S02]  /*13d0*/  SHF.R.U32.HI R17, RZ, 0x8, R4 ;  /* 0x00000008ff117819 */ /* 0x000fe40000011604 */
[----:B------:R-:W-:-:S04]  /*13e0*/  LOP3.LUT R14, R14, 0xf00000, R15, 0xf8, !PT ;  /* 0x00f000000e0e7812 */ /* 0x000fc800078ef80f */
[----:B------:R-:W-:Y:S02]  /*13f0*/  LOP3.LUT R17, R14, 0xf00, R17, 0xf8, !PT ;  /* 0x00000f000e117812 */ /* 0x000fe400078ef811 */
[----:B------:R-:W-:Y:S02]  /*1400*/  SHF.R.U32.HI R14, RZ, 0xc, R4 ;  /* 0x0000000cff0e7819 */ /* 0x000fe40000011604 */
[----:B------:R-:W-:Y:S02]  /*1410*/  LOP3.LUT R17, R17, 0xf000000, R6, 0xf8, !PT ;  /* 0x0f00000011117812 */ /* 0x000fe400078ef806 */
[----:B------:R-:W-:Y:S02]  /*1420*/  IADD3 R6, P0, R10, R9, RZ ;  /* 0x000000090a067210 */ /* 0x000fe40007f1e0ff */
[----:B------:R-:W-:-:S03]  /*1430*/  LOP3.LUT R17, R17, 0xf000, R14, 0xf8, !PT ;  /* 0x0000f00011117812 */ /* 0x000fc600078ef80e */
[----:B------:R-:W-:Y:S01]  /*1440*/  IMAD.X R7, R11, 0x1, R3, P0 ;  /* 0x000000010b077824 */ /* 0x000fe200000e0603 */
[----:B------:R-:W-:-:S05]  /*1450*/  LOP3.LUT R17, R17, 0xf0000000, R4, 0xf8, !PT ;  /* 0xf000000011117812 */ /* 0x000fca00078ef804 */
[----:B------:R0:W-:Y:S04]  /*1460*/  STG.E [R10.64], R17 ;  /* 0x000000110a007986 */ /* 0x0001e8000c101904 */
[----:B------:R-:W2:Y:S01]  /*1470*/  LDG.E R4, [R6.64] ;  /* 0x0000000406047981 */ /* 0x000ea2000c1e1900 */
[----:B------:R-:W-:-:S04]  /*1480*/  IADD3 R0, R0, 0x20, RZ ;  /* 0x0000002000007810 */ /* 0x000fc80007ffe0ff */
[----:B------:R-:W-:Y:S02]  /*1490*/  ISETP.GE.AND P0, PT, R0, c[0x0][0x17c], PT ;  /* 0x00005f0000007a0c */ /* 0x000fe40003f06270 */
[C---:B--2---:R-:W-:Y:S01]  /*14a0*/  LOP3.LUT R14, R4.reuse, 0xf0, RZ, 0xc0, !PT ;  /* 0x000000f0040e7812 */ /* 0x044fe200078ec0ff */
[C---:B0-----:R-:W-:Y:S01]  /*14b0*/  IMAD.SHL.U32 R10, R4.reuse, 0x10, RZ ;  /* 0x00000010040a7824 */ /* 0x041fe200078e00ff */
        /* <DEDUP_REMOVED lines=8> */
[----:B------:R-:W-:-:S04]  /*1540*/  LOP3.LUT R13, R13, 0xf00000, R14, 0xf8, !PT ;  /* 0x00f000000d0d7812 */ /* 0x000fc800078ef80e */
[----:B------:R-:W-:-:S04]  /*1550*/  LOP3.LUT R13, R13, 0xf00, R16, 0xf8, !PT ;  /* 0x00000f000d0d7812 */ /* 0x000fc800078ef810 */
[----:B------:R-:W-:-:S04]  /*1560*/  LOP3.LUT R10, R13, 0xf000000, R10, 0xf8, !PT ;  /* 0x0f0000000d0a7812 */ /* 0x000fc800078ef80a */
[----:B------:R-:W-:Y:S02]  /*1570*/  LOP3.LUT R11, R10, 0xf000, R11, 0xf8, !PT ;  /* 0x0000f0000a0b7812 */ /* 0x000fe400078ef80b */
[----:B------:R-:W-:Y:S02]  /*1580*/  IADD3 R10, P1, R6, R9, RZ ;  /* 0x00000009060a7210 */ /* 0x000fe40007f3e0ff */
[----:B------:R-:W-:Y:S02]  /*1590*/  LOP3.LUT R11, R11, 0xf0000000, R4, 0xf8, !PT ;  /* 0xf00000000b0b7812 */ /* 0x000fe400078ef804 */
[----:B------:R-:W-:Y:S01]  /*15a0*/  LEA R4, P2, R2, R12, 0x4 ;  /* 0x0000000c02047211 */ /* 0x000fe200078420ff */
[----:B------:R-:W-:Y:S02]  /*15b0*/  IMAD.X R14, R7, 0x1, R3, P1 ;  /* 0x00000001070e7824 */ /* 0x000fe400008e0603 */
[----:B------:R0:W-:Y:S01]  /*15c0*/  STG.E [R6.64], R11 ;  /* 0x0000000b06007986 */ /* 0x0001e2000c101904 */
[----:B------:R-:W-:-:S02]  /*15d0*/  IMAD.MOV.U32 R12, RZ, RZ, R10 ;  /* 0x000000ffff0c7224 */ /* 0x000fc400078e000a */
[----:B------:R-:W-:Y:S02]  /*15e0*/  IMAD.X R13, R5, 0x1, R8, P2 ;  /* 0x00000001050d7824 */ /* 0x000fe400010e0608 */
[----:B------:R-:W-:Y:S01]  /*15f0*/  IMAD.MOV.U32 R5, RZ, RZ, R14 ;  /* 0x000000ffff057224 */ /* 0x000fe200078e000e */
[----:B------:R-:W-:Y:S05]  /*1600*/  @!P0 BRA `(.L_x_49) ;  /* 0xfffffac000008947 */ /* 0x000fea000383ffff */
[----:B------:R-:W-:Y:S02]  /*1610*/  IMAD.MOV.U32 R12, RZ, RZ, R4 ;  /* 0x000000ffff0c7224 */ /* 0x000fe400078e0004 */
.L_x_46:
[----:B------:R-:W-:-:S13]  /*1620*/  ISETP.GE.AND P0, PT, R0, c[0x0][0x180], PT ;  /* 0x0000600000007a0c */ /* 0x000fda0003f06270 */
[----:B------:R-:W-:Y:S05]  /*1630*/  @P0 BRA `(.L_x_50) ;  /* 0x0000061000000947 */ /* 0x000fea0003800000 */
.L_x_51:
[----:B0-----:R-:W-:Y:S02]  /*1640*/  IMAD.MOV.U32 R2, RZ, RZ, R12 ;  /* 0x000000ffff027224 */ /* 0x001fe400078e000c */
[----:B------:R-:W-:-:S05]  /*1650*/  IMAD.MOV.U32 R3, RZ, RZ, R13 ;  /* 0x000000ffff037224 */ /* 0x000fca00078e000d */
[----:B------:R-:W2:Y:S01]  /*1660*/  LDG.E R10, [R2.64] ;  /* 0x00000004020a7981 */ /* 0x000ea2000c1e1900 */
[----:B------:R-:W-:-:S04]  /*1670*/  IMAD.MOV.U32 R9, RZ, RZ, c[0x0][0x16c] ;  /* 0x00005b00ff097624 */ /* 0x000fc800078e00ff */
[----:B------:R-:W-:-:S04]  /*1680*/  IMAD.WIDE R6, R9, 0x4, R2 ;  /* 0x0000000409067825 */ /* 0x000fc800078e0202 */
[----:B------:R-:W-:Y:S01]  /*1690*/  IMAD.WIDE R4, R9, 0x8, R2 ;  /* 0x0000000809047825 */ /* 0x000fe200078e0202 */
[----:B------:R-:W3:Y:S04]  /*16a0*/  LDG.E R11, [R6.64] ;  /* 0x00000004060b7981 */ /* 0x000ee8000c1e1900 */
[----:B------:R-:W4:Y:S01]  /*16b0*/  LDG.E R8, [R4.64] ;  /* 0x0000000404087981 */ /* 0x000f22000c1e1900 */
[----:B------:R-:W-:-:S04]  /*16c0*/  IADD3 R0, R0, 0x20, RZ ;  /* 0x0000002000007810 */ /* 0x000fc80007ffe0ff */
[----:B------:R-:W-:Y:S02]  /*16d0*/  ISETP.GE.AND P0, PT, R0, c[0x0][0x180], PT ;  /* 0x0000600000007a0c */ /* 0x000fe40003f06270 */
[C---:B--2---:R-:W-:Y:S01]  /*16e0*/  LOP3.LUT R13, R10.reuse, 0x38, RZ, 0xc0, !PT ;  /* 0x000000380a0d7812 */ /* 0x044fe200078ec0ff */
[C---:B------:R-:W-:Y:S01]  /*16f0*/  IMAD.SHL.U32 R15, R10.reuse, 0x10, RZ ;  /* 0x000000100a0f7824 */ /* 0x040fe200078e00ff */
[----:B------:R-:W-:-:S03]  /*1700*/  LOP3.LUT R12, R10, 0x7, RZ, 0xc0, !PT ;  /* 0x000000070a0c7812 */ /* 0x000fc600078ec0ff */
[----:B------:R-:W-:-:S05]  /*1710*/  IMAD.SHL.U32 R13, R13, 0x2000, RZ ;  /* 0x000020000d0d7824 */ /* 0x000fca00078e00ff */
[----:B------:R-:W-:Y:S01]  /*1720*/  LOP3.LUT R12, R13, 0xffffe000, R12, 0xe2, !PT ;  /* 0xffffe0000d0c7812 */ /* 0x000fe200078ee20c */
[C---:B---3--:R-:W-:Y:S01]  /*1730*/  IMAD.SHL.U32 R14, R11.reuse, 0x8000, RZ ;  /* 0x000080000b0e7824 */ /* 0x048fe200078e00ff */
[----:B------:R-:W-:Y:S02]  /*1740*/  SHF.R.U32.HI R13, RZ, 0x3, R10 ;  /* 0x00000003ff0d7819 */ /* 0x000fe4000001160a */
[----:B----4-:R-:W-:Y:S01]  /*1750*/  SHF.L.U32.HI R17, R11, 0x4, R8 ;  /* 0x000000040b117819 */ /* 0x010fe20000010608 */
[----:B------:R-:W-:Y:S01]  /*1760*/  IMAD.SHL.U32 R19, R8, 0x4000, RZ ;  /* 0x0000400008137824 */ /* 0x000fe200078e00ff */
[----:B------:R-:W-:Y:S01]  /*1770*/  LOP3.LUT R12, R12, 0x38, R13, 0xf8, !PT ;  /* 0x000000380c0c7812 */ /* 0x000fe200078ef80d */
[----:B------:R-:W-:Y:S01]  /*1780*/  IMAD.SHL.U32 R13, R10, 0x400, RZ ;  /* 0x000004000a0d7824 */ /* 0x000fe200078e00ff */
[----:B------:R-:W-:Y:S02]  /*1790*/  SHF.R.U32.HI R16, RZ, 0x1, R11 ;  /* 0x00000001ff107819 */ /* 0x000fe4000001160b */
[----:B------:R-:W-:-:S02]  /*17a0*/  LOP3.LUT R18, R17, 0x38, RZ, 0xc0, !PT ;  /* 0x0000003811127812 */ /* 0x000fc400078ec0ff */
[----:B------:R-:W-:Y:S02]  /*17b0*/  LOP3.LUT R12, R12, 0x380000, R13, 0xf8, !PT ;  /* 0x003800000c0c7812 */ /* 0x000fe400078ef80d */
[----:B------:R-:W-:Y:S01]  /*17c0*/  SHF.R.U32.HI R13, RZ, 0x6, R10 ;  /* 0x00000006ff0d7819 */ /* 0x000fe2000001160a */
[----:B------:R-:W-:Y:S01]  /*17d0*/  IMAD.SHL.U32 R18, R18, 0x2000, RZ ;  /* 0x0000200012127824 */ /* 0x000fe200078e00ff */
[----:B------:R-:W-:Y:S02]  /*17e0*/  LOP3.LUT R14, R14, 0x70000, RZ, 0xc0, !PT ;  /* 0x000700000e0e7812 */ /* 0x000fe400078ec0ff */
[----:B------:R-:W-:Y:S01]  /*17f0*/  LOP3.LUT R12, R12, 0x1c0, R13, 0xf8, !PT ;  /* 0x000001c00c0c7812 */ /* 0x000fe200078ef80d */
[----:B------:R-:W-:Y:S01]  /*1800*/  IMAD.SHL.U32 R13, R10, 0x80, RZ ;  /* 0x000000800a0d7824 */ /* 0x000fe200078e00ff */
[----:B------:R-:W-:-:S04]  /*1810*/  LOP3.LUT R16, R16, 0x38, RZ, 0xc0, !PT ;  /* 0x0000003810107812 */ /* 0x000fc800078ec0ff */
[----:B------:R-:W-:Y:S02]  /*1820*/  LOP3.LUT R12, R12, 0x1c00000, R13, 0xf8, !PT ;  /* 0x01c000000c0c7812 */ /* 0x000fe400078ef80d */
[----:B------:R-:W-:-:S04]  /*1830*/  SHF.R.U32.HI R13, RZ, 0x9, R10 ;  /* 0x00000009ff0d7819 */ /* 0x000fc8000001160a */
[----:B------:R-:W-:Y:S01]  /*1840*/  LOP3.LUT R12, R12, 0xe00, R13, 0xf8, !PT ;  /* 0x00000e000c0c7812 */ /* 0x000fe200078ef80d */
[----:B------:R-:W-:-:S03]  /*1850*/  IMAD.SHL.U32 R13, R11, 0x4, RZ ;  /* 0x000000040b0d7824 */ /* 0x000fc600078e00ff */
[----:B------:R-:W-:Y:S02]  /*1860*/  LOP3.LUT R15, R12, 0xe000000, R15, 0xf8, !PT ;  /* 0x0e0000000c0f7812 */ /* 0x000fe400078ef80f */
[----:B------:R-:W-:Y:S02]  /*1870*/  LOP3.LUT R13, R13, 0x4, RZ, 0xc0, !PT ;  /* 0x000000040d0d7812 */ /* 0x000fe400078ec0ff */
[----:B------:R-:W-:Y:S02]  /*1880*/  SHF.R.U32.HI R12, RZ, 0x1c, R11 ;  /* 0x0000001cff0c7819 */ /* 0x000fe4000001160b */
[----:B------:R-:W-:Y:S02]  /*1890*/  LEA.HI R13, R10, R13, RZ, 0x2 ;  /* 0x0000000d0a0d7211 */ /* 0x000fe400078f10ff */
[----:B------:R-:W-:Y:S02]  /*18a0*/  LOP3.LUT R17, R12, 0x7, RZ, 0xc0, !PT ;  /* 0x000000070c117812 */ /* 0x000fe400078ec0ff */
[----:B------:R-:W-:-:S02]  /*18b0*/  SHF.R.U32.HI R12, RZ, 0xc, R10 ;  /* 0x0000000cff0c7819 */ /* 0x000fc4000001160a */
[----:B------:R-:W-:Y:S01]  /*18c0*/  IADD3 R16, R16, R13, R14 ;  /* 0x0000000d10107210 */ /* 0x000fe20007ffe00e */
[----:B------:R-:W-:Y:S01]  /*18d0*/  IMAD.SHL.U32 R13, R10, 0x2, RZ ;  /* 0x000000020a0d7824 */ /* 0x000fe200078e00ff */
[----:B------:R-:W-:Y:S01]  /*18e0*/  LOP3.LUT R17, R18, 0xffffe000, R17, 0xe2, !PT ;  /* 0xffffe00012117812 */ /* 0x000fe200078ee211 */
[----:B------:R-:W-:Y:S01]  /*18f0*/  IMAD.SHL.U32 R10, R8, 0x2, RZ ;  /* 0x00000002080a7824 */ /* 0x000fe200078e00ff */
[----:B------:R-:W-:Y:S01]  /*1900*/  LOP3.LUT R12, R15, 0x7000, R12, 0xf8, !PT ;  /* 0x000070000f0c7812 */ /* 0x000fe200078ef80c */
[----:B------:R-:W-:Y:S01]  /*1910*/  IMAD.SHL.U32 R15, R11, 0x1000, RZ ;  /* 0x000010000b0f7824 */ /* 0x000fe200078e00ff */
[----:B------:R-:W-:Y:S02]  /*1920*/  SHF.R.U32.HI R14, RZ, 0x4, R11 ;  /* 0x00000004ff0e7819 */ /* 0x000fe4000001160b */
[----:B------:R-:W-:Y:S02]  /*1930*/  LOP3.LUT R18, R17, 0x38, R10, 0xf8, !PT ;  /* 0x0000003811127812 */ /* 0x000fe400078ef80a */
[----:B------:R-:W-:-:S02]  /*1940*/  LOP3.LUT R15, R15, 0x380000, RZ, 0xc0, !PT ;  /* 0x003800000f0f7812 */ /* 0x000fc400078ec0ff */
[----:B------:R-:W-:Y:S02]  /*1950*/  LOP3.LUT R17, R14, 0x1c0, RZ, 0xc0, !PT ;  /* 0x000001c00e117812 */ /* 0x000fe400078ec0ff */
[----:B------:R-:W-:Y:S02]  /*1960*/  LOP3.LUT R12, R12, 0x70000000, R13, 0xf8, !PT ;  /* 0x700000000c0c7812 */ /* 0x000fe400078ef80d */
[----:B------:R-:W-:Y:S01]  /*1970*/  LOP3.LUT R18, R18, 0x380000, R19, 0xf8, !PT ;  /* 0x0038000012127812 */ /* 0x000fe200078ef813 */
[----:B------:R-:W-:Y:S01]  /*1980*/  IMAD.SHL.U32 R19, R8, 0x800, RZ ;  /* 0x0000080008137824 */ /* 0x000fe200078e00ff */
[----:B------:R-:W-:Y:S02]  /*1990*/  SHF.R.U32.HI R13, RZ, 0x2, R8 ;  /* 0x00000002ff0d7819 */ /* 0x000fe40000011608 */
[----:B------:R-:W-:Y:S02]  /*19a0*/  LOP3.LUT R14, R14, 0x3ffffc0, RZ, 0xc0, !PT ;  /* 0x03ffffc00e0e7812 */ /* 0x000fe400078ec0ff */
[----:B------:R-:W-:Y:S01]  /*19b0*/  IADD3 R15, R17, R16, R15 ;  /* 0x00000010110f7210 */ /* 0x000fe20007ffe00f */
[----:B------:R-:W-:Y:S01]  /*19c0*/  IMAD.SHL.U32 R16, R11, 0x200, RZ ;  /* 0x000002000b107824 */ /* 0x000fe200078e00ff */
[----:B------:R-:W-:-:S02]  /*19d0*/  LOP3.LUT R18, R18, 0x1c0, R13, 0xf8, !PT ;  /* 0x000001c012127812 */ /* 0x000fc400078ef80d */
[----:B------:R-:W-:Y:S02]  /*19e0*/  SHF.R.U32.HI R17, RZ, 0x3, R14 ;  /* 0x00000003ff117819 */ /* 0x000fe4000001160e */
[----:B------:R-:W-:Y:S02]  /*19f0*/  LOP3.LUT R13, R13, 0x3ffffc0, RZ, 0xc0, !PT ;  /* 0x03ffffc00d0d7812 */ /* 0x000fe400078ec0ff */
[----:B------:R-:W-:Y:S01]  /*1a00*/  LOP3.LUT R19, R18, 0x1c00000, R19, 0xf8, !PT ;  /* 0x01c0000012137812 */ /* 0x000fe200078ef813 */
[C---:B------:R-:W-:Y:S01]  /*1a10*/  IMAD.SHL.U32 R18, R11.reuse, 0x40, RZ ;  /* 0x000000400b127824 */ /* 0x040fe200078e00ff */
[----:B------:R-:W-:Y:S01]  /*1a20*/  LOP3.LUT R16, R16, 0x1c00000, RZ, 0xc0, !PT ;  /* 0x01c0000010107812 */ /* 0x000fe200078ec0ff */
[----:B------:R-:W-:Y:S01]  /*1a30*/  IMAD.SHL.U32 R11, R11, 0x8, RZ ;  /* 0x000000080b0b7824 */ /* 0x000fe200078e00ff */
[----:B------:R-:W-:Y:S02]  /*1a40*/  LOP3.LUT R17, R17, 0xe00, RZ, 0xc0, !PT ;  /* 0x00000e0011117812 */ /* 0x000fe400078ec0ff */
[----:B------:R-:W-:-:S02]  /*1a50*/  SHF.R.U32.HI R20, RZ, 0x3, R13 ;  /* 0x00000003ff147819 */ /* 0x000fc4000001160d */
[----:B------:R-:W-:Y:S02]  /*1a60*/  SHF.R.U32.HI R14, RZ, 0x6, R14 ;  /* 0x00000006ff0e7819 */ /* 0x000fe4000001160e */
[----:B------:R-:W-:Y:S01]  /*1a70*/  IADD3 R15, R17, R15, R16 ;  /* 0x0000000f110f7210 */ /* 0x000fe20007ffe010 */
[----:B------:R-:W-:Y:S01]  /*1a80*/  IMAD.SHL.U32 R16, R8, 0x100, RZ ;  /* 0x0000010008107824 */ /* 0x000fe200078e00ff */
[----:B------:R-:W-:Y:S02]  /*1a90*/  LOP3.LUT R19, R19, 0xe00, R20, 0xf8, !PT ;  /* 0x00000e0013137812 */ /* 0x000fe400078ef814 */
[----:B------:R-:W-:Y:S02]  /*1aa0*/  SHF.R.U32.HI R17, RZ, 0xc, R8 ;  /* 0x0000000cff117819 */ /* 0x000fe40000011608 */
[----:B------:R-:W-:Y:S02]  /*1ab0*/  LOP3.LUT R20, R10, 0x80000000, RZ, 0xc0, !PT ;  /* 0x800000000a147812 */ /* 0x000fe400078ec0ff */
[----:B------:R-:W-:-:S02]  /*1ac0*/  LOP3.LUT R18, R18, 0xe000000, RZ, 0xc0, !PT ;  /* 0x0e00000012127812 */ /* 0x000fc400078ec0ff */
[----:B------:R-:W-:Y:S02]  /*1ad0*/  LOP3.LUT R14, R14, 0x7000, RZ, 0xc0, !PT ;  /* 0x000070000e0e7812 */ /* 0x000fe400078ec0ff */
[----:B------:R-:W-:Y:S01]  /*1ae0*/  LOP3.LUT R20, R20, 0x8000, R17, 0xf8, !PT ;  /* 0x0000800014147812 */ /* 0x000fe200078ef811 */
[----:B------:R-:W-:Y:S01]  /*1af0*/  IMAD.SHL.U32 R17, R8, 0x4, RZ ;  /* 0x0000000408117824 */ /* 0x000fe200078e00ff */
[----:B------:R-:W-:Y:S02]  /*1b00*/  LOP3.LUT R16, R19, 0xe000000, R16, 0xf8, !PT ;  /* 0x0e00000013107812 */ /* 0x000fe400078ef810 */
[----:B------:R-:W-:Y:S02]  /*1b10*/  SHF.R.U32.HI R13, RZ, 0x6, R13 ;  /* 0x00000006ff0d7819 */ /* 0x000fe4000001160d */
[----:B------:R-:W-:Y:S02]  /*1b20*/  IADD3 R10, R14, R15, R18 ;  /* 0x0000000f0e0a7210 */ /* 0x000fe40007ffe012 */
[----:B------:R-:W-:-:S02]  /*1b30*/  SHF.R.U32.HI R14, RZ, 0xd, R8 ;  /* 0x0000000dff0e7819 */ /* 0x000fc40000011608 */
[----:B------:R-:W-:Y:S02]  /*1b40*/  LOP3.LUT R13, R16, 0x7000, R13, 0xf8, !PT ;  /* 0x00007000100d7812 */ /* 0x000fe400078ef80d */
[----:B------:R-:W-:Y:S02]  /*1b50*/  LOP3.LUT R16, R17, 0x80000000, RZ, 0xc0, !PT ;  /* 0x8000000011107812 */ /* 0x000fe400078ec0ff */
[----:B------:R-:W-:Y:S02]  /*1b60*/  SHF.R.U32.HI R15, RZ, 0xb, R8 ;  /* 0x0000000bff0f7819 */ /* 0x000fe40000011608 */
[----:B------:R-:W-:Y:S01]  /*1b70*/  LOP3.LUT R17, R14, 0x8000, RZ, 0xc0, !PT ;  /* 0x000080000e117812 */ /* 0x000fe200078ec0ff */
[----:B------:R-:W-:Y:S01]  /*1b80*/  IMAD.SHL.U32 R14, R8, 0x20, RZ ;  /* 0x00000020080e7824 */ /* 0x000fe200078e00ff */
[----:B------:R-:W-:Y:S02]  /*1b90*/  LOP3.LUT R15, R16, 0x8000, R15, 0xf8, !PT ;  /* 0x00008000100f7812 */ /* 0x000fe400078ef80f */
[----:B------:R-:W-:-:S02]  /*1ba0*/  LOP3.LUT R11, R11, 0x70000000, RZ, 0xc0, !PT ;  /* 0x700000000b0b7812 */ /* 0x000fc400078ec0ff */
[----:B------:R-:W-:Y:S02]  /*1bb0*/  LOP3.LUT R8, R17, 0x80000000, R8, 0xf8, !PT ;  /* 0x8000000011087812 */ /* 0x000fe400078ef808 */
[----:B------:R-:W-:Y:S02]  /*1bc0*/  LOP3.LUT R13, R13, 0x70000000, R14, 0xf8, !PT ;  /* 0x700000000d0d7812 */ /* 0x000fe400078ef80e */
[----:B------:R-:W-:Y:S02]  /*1bd0*/  LOP3.LUT R15, R15, R12, RZ, 0xfc, !PT ;  /* 0x0000000c0f0f7212 */ /* 0x000fe400078efcff */
[----:B------:R-:W-:Y:S02]  /*1be0*/  IADD3 R11, R20, R10, R11 ;  /* 0x0000000a140b7210 */ /* 0x000fe40007ffe00b */
[----:B------:R-:W-:Y:S01]  /*1bf0*/  LOP3.LUT R17, R8, R13, RZ, 0xfc, !PT ;  /* 0x0000000d08117212 */ /* 0x000fe200078efcff */
[----:B------:R0:W-:Y:S01]  /*1c00*/  STG.E [R2.64], R15 ;  /* 0x0000000f02007986 */ /* 0x0001e2000c101904 */
[----:B------:R-:W-:-:S03]  /*1c10*/  IMAD.WIDE R12, R9, 0xc, R2 ;  /* 0x0000000c090c7825 */ /* 0x000fc600078e0202 */
[----:B------:R0:W-:Y:S04]  /*1c20*/  STG.E [R6.64], R11 ;  /* 0x0000000b06007986 */ /* 0x0001e8000c101904 */
[----:B------:R0:W-:Y:S01]  /*1c30*/  STG.E [R4.64], R17 ;  /* 0x0000001104007986 */ /* 0x0001e2000c101904 */
[----:B------:R-:W-:Y:S05]  /*1c40*/  @!P0 BRA `(.L_x_51) ;  /* 0xfffff9f000008947 */ /* 0x000fea000383ffff */
.L_x_50:
[----:B------:R-:W-:-:S13]  /*1c50*/  ISETP.GE.AND P0, PT, R0, c[0x0][0x184], PT ;  /* 0x0000610000007a0c */ /* 0x000fda0003f06270 */
[----:B------:R-:W-:Y:S05]  /*1c60*/  @P0 EXIT ;  /* 0x000000000000094d */ /* 0x000fea0003800000 */
[----:B0-----:R-:W-:Y:S01]  /*1c70*/  LOP3.LUT R2, RZ, R0, RZ, 0x33, !PT ;  /* 0x00000000ff027212 */ /* 0x001fe200078e33ff */
[----:B------:R-:W-:-:S03]  /*1c80*/  IMAD.MOV.U32 R5, RZ, RZ, c[0x0][0x16c] ;  /* 0x00005b00ff057624 */ /* 0x000fc600078e00ff */
[----:B------:R-:W-:Y:S02]  /*1c90*/  IADD3 R2, R2, c[0x0][0x184], RZ ;  /* 0x0000610002027a10 */ /* 0x000fe40007ffe0ff */
[----:B------:R-:W-:Y:S02]  /*1ca0*/  SHF.R.S32.HI R4, RZ, 0x1f, R5 ;  /* 0x0000001fff047819 */ /* 0x000fe40000011405 */
[C---:B------:R-:W-:Y:S02]  /*1cb0*/  LOP3.LUT P0, RZ, R2.reuse, 0x10, RZ, 0xc0, !PT ;  /* 0x0000001002ff7812 */ /* 0x040fe4000780c0ff */
[----:B------:R-:W-:-:S11]  /*1cc0*/  LOP3.LUT P1, RZ, R2, 0xfffffff0, RZ, 0xc0, !PT ;  /* 0xfffffff002ff7812 */ /* 0x000fd6000782c0ff */
[----:B------:R-:W-:Y:S05]  /*1cd0*/  @P0 BRA `(.L_x_52) ;  /* 0x0000026000000947 */ /* 0x000fea0003800000 */
[----:B------:R-:W-:Y:S02]  /*1ce0*/  IMAD.MOV.U32 R2, RZ, RZ, R12 ;  /* 0x000000ffff027224 */ /* 0x000fe400078e000c */
[----:B------:R-:W-:-:S05]  /*1cf0*/  IMAD.MOV.U32 R3, RZ, RZ, R13 ;  /* 0x000000ffff037224 */ /* 0x000fca00078e000d */
[----:B------:R-:W2:Y:S01]  /*1d00*/  LDG.E R6, [R2.64] ;  /* 0x0000000402067981 */ /* 0x000ea2000c1e1900 */
[C---:B------:R-:W-:Y:S02]  /*1d10*/  LEA R12, P0, R5.reuse, R12, 0x2 ;  /* 0x0000000c050c7211 */ /* 0x040fe400078010ff */
[----:B------:R-:W-:Y:S02]  /*1d20*/  IADD3 R0, R0, 0x10, RZ ;  /* 0x0000001000007810 */ /* 0x000fe40007ffe0ff */
[----:B------:R-:W-:Y:S02]  /*1d30*/  LEA.HI.X R13, R5, R13, R4, 0x2, P0 ;  /* 0x0000000d050d7211 */ /* 0x000fe400000f1404 */
[C---:B--2---:R-:W-:Y:S02]  /*1d40*/  LOP3.LUT R8, R6.reuse, 0xc, RZ, 0xc0, !PT ;  /* 0x0000000c06087812 */ /* 0x044fe400078ec0ff */
[----:B------:R-:W-:Y:S02]  /*1d50*/  LOP3.LUT R7, R6, 0x3, RZ, 0xc0, !PT ;  /* 0x0000000306077812 */ /* 0x000fe400078ec0ff */
        /* <DEDUP_REMOVED lines=29> */
[----:B------:R0:W-:Y:S02]  /*1f30*/  STG.E [R2.64], R7 ;  /* 0x0000000702007986 */ /* 0x0001e4000c101904 */
.L_x_52:
[----:B------:R-:W-:Y:S05]  /*1f40*/  @!P1 EXIT ;  /* 0x000000000000994d */ /* 0x000fea0003800000 */
[C---:B0-----:R-:W-:Y:S01]  /*1f50*/  LEA R2, P0, R5.reuse, R12, 0x2 ;  /* 0x0000000c05027211 */ /* 0x041fe200078010ff */
[C---:B------:R-:W-:Y:S01]  /*1f60*/  IMAD.SHL.U32 R7, R5.reuse, 0x8, RZ ;  /* 0x0000000805077824 */ /* 0x040fe200078e00ff */
[C-C-:B------:R-:W-:Y:S02]  /*1f70*/  SHF.L.U64.HI R3, R5.reuse, 0x3, R4.reuse ;  /* 0x0000000305037819 */ /* 0x140fe40000010204 */
[----:B------:R-:W-:Y:S02]  /*1f80*/  LEA.HI.X R5, R5, R13, R4, 0x2, P0 ;  /* 0x0000000d05057211 */ /* 0x000fe400000f1404 */
.L_x_53:
[----:B------:R-:W2:Y:S02]  /*1f90*/  LDG.E R4, [R12.64] ;  /* 0x000000040c047981 */ /* 0x000ea4000c1e1900 */
[C---:B0-2---:R-:W-:Y:S02]  /*1fa0*/  LOP3.LUT R8, R4.reuse, 0xc, RZ, 0xc0, !PT ;  /* 0x0000000c04087812 */ /* 0x045fe400078ec0ff */
[----:B------:R-:W-:Y:S02]  /*1fb0*/  LOP3.LUT R6, R4, 0x3, RZ, 0xc0, !PT ;  /* 0x0000000304067812 */ /* 0x000fe400078ec0ff */
[----:B------:R-:W-:Y:S01]  /*1fc0*/  SHF.R.U32.HI R9, RZ, 0x2, R4 ;  /* 0x00000002ff097819 */ /* 0x000fe20000011604 */
[----:B------:R-:W-:-:S02]  /*1fd0*/  IMAD.SHL.U32 R11, R8, 0x4000, RZ ;  /* 0x00004000080b7824 */ /* 0x000fc400078e00ff */
        /* <DEDUP_REMOVED lines=24> */
[----:B------:R-:W-:-:S03]  /*2160*/  IMAD.MOV.U32 R8, RZ, RZ, R2 ;  /* 0x000000ffff087224 */ /* 0x000fc600078e0002 */
[----:B------:R-:W-:-:S04]  /*2170*/  LOP3.LUT R6, R11, 0x30000000, R6, 0xf8, !PT ;  /* 0x300000000b067812 */ /* 0x000fc800078ef806 */
[----:B------:R-:W-:-:S04]  /*2180*/  LOP3.LUT R9, R6, 0xc000, R9, 0xf8, !PT ;  /* 0x0000c00006097812 */ /* 0x000fc800078ef809 */
[----:B------:R-:W-:Y:S01]  /*2190*/  LOP3.LUT R11, R9, 0xc0000000, R4, 0xf8, !PT ;  /* 0xc0000000090b7812 */ /* 0x000fe200078ef804 */
[----:B------:R-:W-:-:S04]  /*21a0*/  IMAD.MOV.U32 R9, RZ, RZ, R5 ;  /* 0x000000ffff097224 */ /* 0x000fc800078e0005 */
[----:B------:R0:W-:Y:S04]  /*21b0*/  STG.E [R12.64], R11 ;  /* 0x0000000b0c007986 */ /* 0x0001e8000c101904 */
[----:B------:R-:W2:Y:S01]  /*21c0*/  LDG.E R2, [R8.64] ;  /* 0x0000000408027981 */ /* 0x000ea2000c1e1900 */
[----:B------:R-:W-:-:S04]  /*21d0*/  IADD3 R0, R0, 0x20, RZ ;  /* 0x0000002000007810 */ /* 0x000fc80007ffe0ff */
[----:B------:R-:W-:Y:S02]  /*21e0*/  ISETP.GE.AND P0, PT, R0, c[0x0][0x184], PT ;  /* 0x0000610000007a0c */ /* 0x000fe40003f06270 */
[----:B0-----:R-:W-:-:S05]  /*21f0*/  IADD3 R12, P2, R12, R7, RZ ;  /* 0x000000070c0c7210 */ /* 0x001fca0007f5e0ff */
[----:B------:R-:W-:Y:S01]  /*2200*/  IMAD.X R13, R13, 0x1, R3, P2 ;  /* 0x000000010d0d7824 */ /* 0x000fe200010e0603 */
[C---:B--2---:R-:W-:Y:S02]  /*2210*/  LOP3.LUT R5, R2.reuse, 0xc, RZ, 0xc0, !PT ;  /* 0x0000000c02057812 */ /* 0x044fe400078ec0ff */
        /* <DEDUP_REMOVED lines=29> */
[----:B------:R-:W-:Y:S02]  /*23f0*/  LOP3.LUT R11, R11, 0xc0000000, R2, 0xf8, !PT ;  /* 0xc00000000b0b7812 */ /* 0x000fe400078ef802 */
[----:B------:R-:W-:-:S03]  /*2400*/  IADD3 R2, P1, R8, R7, RZ ;  /* 0x0000000708027210 */ /* 0x000fc60007f3e0ff */
[----:B------:R0:W-:Y:S02]  /*2410*/  STG.E [R8.64], R11 ;  /* 0x0000000b08007986 */ /* 0x0001e4000c101904 */
[----:B------:R-:W-:Y:S01]  /*2420*/  IMAD.X R5, R9, 0x1, R3, P1 ;  /* 0x0000000109057824 */ /* 0x000fe200008e0603 */
[----:B------:R-:W-:Y:S05]  /*2430*/  @!P0 BRA `(.L_x_53) ;  /* 0xfffffb5000008947 */ /* 0x000fea000383ffff */
[----:B------:R-:W-:Y:S05]  /*2440*/  EXIT ;  /* 0x000000000000794d */ /* 0x000fea0003800000 */
.L_x_54:
        /* <DEDUP_REMOVED lines=11> */
.L_x_58:


//--------------------- .nv.global                --------------------------
	.section	.nv.global,"aw",@nobits
.nv.global:
	.type		_ZN42_INTERNAL_bf7ff425_11_q_matrix_cu_334ac6264cuda3std3__48in_placeE,@object
	.size		_ZN42_INTERNAL_bf7ff425_11_q_matrix_cu_334ac6264cuda3std3__48in_placeE,(_ZN42_INTERNAL_bf7ff425_11_q_matrix_cu_334ac6264cuda3std6ranges3__45__cpo8distanceE - _ZN42_INTERNAL_bf7ff425_11_q_matrix_cu_334ac6264cuda3std3__48in_placeE)
_ZN42_INTERNAL_bf7ff425_11_q_matrix_cu_334ac6264cuda3std3__48in_placeE:
	.zero		1
	.type		_ZN42_INTERNAL_bf7ff425_11_q_matrix_cu_334ac6264cuda3std6ranges3__45__cpo8distanceE,@object
	.size		_ZN42_INTERNAL_bf7ff425_11_q_matrix_cu_334ac6264cuda3std6ranges3__45__cpo8distanceE,(_ZN42_INTERNAL_bf7ff425_11_q_matrix_cu_334ac6264cuda3std3__45__cpo6cbeginE - _ZN42_INTERNAL_bf7ff425_11_q_matrix_cu_334ac6264cuda3std6ranges3__45__cpo8distanceE)
_ZN42_INTERNAL_bf7ff425_11_q_matrix_cu_334ac6264cuda3std6ranges3__45__cpo8distanceE:
	.zero		1
	.type		_ZN42_INTERNAL_bf7ff425_11_q_matrix_cu_334ac6264cuda3std3__45__cpo6cbeginE,@object
	.size		_ZN42_INTERNAL_bf7ff425_11_q_matrix_cu_334ac6264cuda3std3__45__cpo6cbeginE,(_ZN42_INTERNAL_bf7ff425_11_q_matrix_cu_334ac6264cuda3std6ranges3__45__cpo7advanceE - _ZN42_INTERNAL_bf7ff425_11_q_matrix_cu_334ac6264cuda3std3__45__cpo6cbeginE)
_ZN42_INTERNAL_bf7ff425_11_q_matrix_cu_334ac6264cuda3std3__45__cpo6cbeginE:
	.zero		1
	.type		_ZN42_INTERNAL_bf7ff425_11_q_matrix_cu_334ac6264cuda3std6ranges3__45__cpo7advanceE,@object
	.size		_ZN42_INTERNAL_bf7ff425_11_q_matrix_cu_334ac6264cuda3std6ranges3__45__cpo7advanceE,(_ZN42_INTERNAL_bf7ff425_11_q_matrix_cu_334ac6264cuda3std3__45__cpo7crbeginE - _ZN42_INTERNAL_bf7ff425_11_q_matrix_cu_334ac6264cuda3std6ranges3__45__cpo7advanceE)
_ZN42_INTERNAL_bf7ff425_11_q_matrix_cu_334ac6264cuda3std6ranges3__45__cpo7advanceE:
	.zero		1
	.type		_ZN42_INTERNAL_bf7ff425_11_q_matrix_cu_334ac6264cuda3std3__45__cpo7crbeginE,@object
	.size		_ZN42_INTERNAL_bf7ff425_11_q_matrix_cu_334ac6264cuda3std3__45__cpo7crbeginE,(_ZN42_INTERNAL_bf7ff425_11_q_matrix_cu_334ac6264cuda3std6ranges3__45__cpo4dataE - _ZN42_INTERNAL_bf7ff425_11_q_matrix_cu_334ac6264cuda3std3__45__cpo7crbeginE)
_ZN42_INTERNAL_bf7ff425_11_q_matrix_cu_334ac6264cuda3std3__45__cpo7crbeginE:
	.zero		1
	.type		_ZN42_INTERNAL_bf7ff425_11_q_matrix_cu_334ac6264cuda3std6ranges3__45__cpo4dataE,@object
	.size		_ZN42_INTERNAL_bf7ff425_11_q_matrix_cu_334ac6264cuda3std6ranges3__45__cpo4dataE,(_ZN42_INTERNAL_bf7ff425_11_q_matrix_cu_334ac6264cuda3std6ranges3__45__cpo5beginE - _ZN42_INTERNAL_bf7ff425_11_q_matrix_cu_334ac6264cuda3std6ranges3__45__cpo4dataE)
_ZN42_INTERNAL_bf7ff425_11_q_matrix_cu_334ac6264cuda3std6ranges3__45__cpo4dataE:
	.zero		1
	.type		_ZN42_INTERNAL_bf7ff425_11_q_matrix_cu_334ac6264cuda3std6ranges3__45__cpo5beginE,@object
	.size		_ZN42_INTERNAL_bf7ff425_11_q_matrix_cu_334ac6264cuda3std6ranges3__45__cpo5beginE,(_ZN42_INTERNAL_bf7ff425_11_q_matrix_cu_334ac6264cuda3std3__444_GLOBAL__N__bf7ff425_11_q_matrix_cu_334ac6266ignoreE - _ZN42_INTERNAL_bf7ff425_11_q_matrix_cu_334ac6264cuda3std6ranges3__45__cpo5beginE)
_ZN42_INTERNAL_bf7ff425_11_q_matrix_cu_334ac6264cuda3std6ranges3__45__cpo5beginE:
	.zero		1
	.type		_ZN42_INTERNAL_bf7ff425_11_q_matrix_cu_334ac6264cuda3std3__444_GLOBAL__N__bf7ff425_11_q_matrix_cu_334ac6266ignoreE,@object
	.size		_ZN42_INTERNAL_bf7ff425_11_q_matrix_cu_334ac6264cuda3std3__444_GLOBAL__N__bf7ff425_11_q_matrix_cu_334ac6266ignoreE,(_ZN42_INTERNAL_bf7ff425_11_q_matrix_cu_334ac6264cuda3std6ranges3__45__cpo4sizeE - _ZN42_INTERNAL_bf7ff425_11_q_matrix_cu_334ac6264cuda3std3__444_GLOBAL__N__bf7ff425_11_q_matrix_cu_334ac6266ignoreE)
_ZN42_INTERNAL_bf7ff425_11_q_matrix_cu_334ac6264cuda3std3__444_GLOBAL__N__bf7ff425_11_q_matrix_cu_334ac6266ignoreE:
	.zero		1
	.type		_ZN42_INTERNAL_bf7ff425_11_q_matrix_cu_334ac6264cuda3std6ranges3__45__cpo4sizeE,@object
	.size		_ZN42_INTERNAL_bf7ff425_11_q_matrix_cu_334ac6264cuda3std6ranges3__45__cpo4sizeE,(_ZN42_INTERNAL_bf7ff425_11_q_matrix_cu_334ac6264cuda3std3__45__cpo5beginE - _ZN42_INTERNAL_bf7ff425_11_q_matrix_cu_334ac6264cuda3std6ranges3__45__cpo4sizeE)
_ZN42_INTERNAL_bf7ff425_11_q_matrix_cu_334ac6264cuda3std6ranges3__45__cpo4sizeE:
	.zero		1
	.type		_ZN42_INTERNAL_bf7ff425_11_q_matrix_cu_334ac6264cuda3std3__45__cpo5beginE,@object
	.size		_ZN42_INTERNAL_bf7ff425_11_q_matrix_cu_334ac6264cuda3std3__45__cpo5beginE,(_ZN42_INTERNAL_bf7ff425_11_q_matrix_cu_334ac6264cuda3std6ranges3__45__cpo6cbeginE - _ZN42_INTERNAL_bf7ff425_11_q_matrix_cu_334ac6264cuda3std3__45__cpo5beginE)
_ZN42_INTERNAL_bf7ff425_11_q_matrix_cu_334ac6264cuda3std3__45__cpo5beginE:
	.zero		1
	.type		_ZN42_INTERNAL_bf7ff425_11_q_matrix_cu_334ac6264cuda3std6ranges3__45__cpo6cbeginE,@object
	.size		_ZN42_INTERNAL_bf7ff425_11_q_matrix_cu_334ac6264cuda3std6ranges3__45__cpo6cbeginE,(_ZN42_INTERNAL_bf7ff425_11_q_matrix_cu_334ac6264cuda3std3__45__cpo6rbeginE - _ZN42_INTERNAL_bf7ff425_11_q_matrix_cu_334ac6264cuda3std6ranges3__45__cpo6cbeginE)
_ZN42_INTERNAL_bf7ff425_11_q_matrix_cu_334ac6264cuda3std6ranges3__45__cpo6cbeginE:
	.zero		1
	.type		_ZN42_INTERNAL_bf7ff425_11_q_matrix_cu_334ac6264cuda3std3__45__cpo6rbeginE,@object
	.size		_ZN42_INTERNAL_bf7ff425_11_q_matrix_cu_334ac6264cuda3std3__45__cpo6rbeginE,(_ZN42_INTERNAL_bf7ff425_11_q_matrix_cu_334ac6264cuda3std6ranges3__45__cpo4nextE - _ZN42_INTERNAL_bf7ff425_11_q_matrix_cu_334ac6264cuda3std3__45__cpo6rbeginE)
_ZN42_INTERNAL_bf7ff425_11_q_matrix_cu_334ac6264cuda3std3__45__cpo6rbeginE:
	.zero		1
	.type		_ZN42_INTERNAL_bf7ff425_11_q_matrix_cu_334ac6264cuda3std6ranges3__45__cpo4nextE,@object
	.size		_ZN42_INTERNAL_bf7ff425_11_q_matrix_cu_334ac6264cuda3std6ranges3__45__cpo4nextE,(_ZN42_INTERNAL_bf7ff425_11_q_matrix_cu_334ac6264cuda3std6ranges3__45__cpo4swapE - _ZN42_INTERNAL_bf7ff425_11_q_matrix_cu_334ac6264cuda3std6ranges3__45__cpo4nextE)
_ZN42_INTERNAL_bf7ff425_11_q_matrix_cu_334ac6264cuda3std6ranges3__45__cpo4nextE:
	.zero		1
	.type		_ZN42_INTERNAL_bf7ff425_11_q_matrix_cu_334ac6264cuda3std6ranges3__45__cpo4swapE,@object
	.size		_ZN42_INTERNAL_bf7ff425_11_q_matrix_cu_334ac6264cuda3std6ranges3__45__cpo4swapE,(_ZN42_INTERNAL_bf7ff425_11_q_matrix_cu_334ac6264cuda3std3__420unreachable_sentinelE - _ZN42_INTERNAL_bf7ff425_11_q_matrix_cu_334ac6264cuda3std6ranges3__45__cpo4swapE)
_ZN42_INTERNAL_bf7ff425_11_q_matrix_cu_334ac6264cuda3std6ranges3__45__cpo4swapE:
	.zero		1
	.type		_ZN42_INTERNAL_bf7ff425_11_q_matrix_cu_334ac6264cuda3std3__420unreachable_sentinelE,@object
	.size		_ZN42_INTERNAL_bf7ff425_11_q_matrix_cu_334ac6264cuda3std3__420unreachable_sentinelE,(_ZN42_INTERNAL_bf7ff425_11_q_matrix_cu_334ac6266thrust23THRUST_300001_SM_800_NS6system6detail10sequential3seqE - _ZN42_INTERNAL_bf7ff425_11_q_matrix_cu_334ac6264cuda3std3__420unreachable_sentinelE)
_ZN42_INTERNAL_bf7ff425_11_q_matrix_cu_334ac6264cuda3std3__420unreachable_sentinelE:
	.zero		1
	.type		_ZN42_INTERNAL_bf7ff425_11_q_matrix_cu_334ac6266thrust23THRUST_300001_SM_800_NS6system6detail10sequential3seqE,@object
	.size		_ZN42_INTERNAL_bf7ff425_11_q_matrix_cu_334ac6266thrust23THRUST_300001_SM_800_NS6system6detail10sequential3seqE,(_ZN42_INTERNAL_bf7ff425_11_q_matrix_cu_334ac6264cuda3std3__45__cpo4cendE - _ZN42_INTERNAL_bf7ff425_11_q_matrix_cu_334ac6266thrust23THRUST_300001_SM_800_NS6system6detail10sequential3seqE)
_ZN42_INTERNAL_bf7ff425_11_q_matrix_cu_334ac6266thrust23THRUST_300001_SM_800_NS6system6detail10sequential3seqE:
	.zero		1
	.type		_ZN42_INTERNAL_bf7ff425_11_q_matrix_cu_334ac6264cuda3std3__45__cpo4cendE,@object
	.size		_ZN42_INTERNAL_bf7ff425_11_q_matrix_cu_334ac6264cuda3std3__45__cpo4cendE,(_ZN42_INTERNAL_bf7ff425_11_q_matrix_cu_334ac6264cuda3std6ranges3__45__cpo9iter_swapE - _ZN42_INTERNAL_bf7ff425_11_q_matrix_cu_334ac6264cuda3std3__45__cpo4cendE)
_ZN42_INTERNAL_bf7ff425_11_q_matrix_cu_334ac6264cuda3std3__45__cpo4cendE:
	.zero		1
	.type		_ZN42_INTERNAL_bf7ff425_11_q_matrix_cu_334ac6264cuda3std6ranges3__45__cpo9iter_swapE,@object
	.size		_ZN42_INTERNAL_bf7ff425_11_q_matrix_cu_334ac6264cuda3std6ranges3__45__cpo9iter_swapE,(_ZN42_INTERNAL_bf7ff425_11_q_matrix_cu_334ac6264cuda3std3__45__cpo5crendE - _ZN42_INTERNAL_bf7ff425_11_q_matrix_cu_334ac6264cuda3std6ranges3__45__cpo9iter_swapE)
_ZN42_INTERNAL_bf7ff425_11_q_matrix_cu_334ac6264cuda3std6ranges3__45__cpo9iter_swapE:
	.zero		1
	.type		_ZN42_INTERNAL_bf7ff425_11_q_matrix_cu_334ac6264cuda3std3__45__cpo5crendE,@object
	.size		_ZN42_INTERNAL_bf7ff425_11_q_matrix_cu_334ac6264cuda3std3__45__cpo5crendE,(_ZN42_INTERNAL_bf7ff425_11_q_matrix_cu_334ac6264cuda3std6ranges3__45__cpo5cdataE - _ZN42_INTERNAL_bf7ff425_11_q_matrix_cu_334ac6264cuda3std3__45__cpo5crendE)
_ZN42_INTERNAL_bf7ff425_11_q_matrix_cu_334ac6264cuda3std3__45__cpo5crendE:
	.zero		1
	.type		_ZN42_INTERNAL_bf7ff425_11_q_matrix_cu_334ac6264cuda3std6ranges3__45__cpo5cdataE,@object
	.size		_ZN42_INTERNAL_bf7ff425_11_q_matrix_cu_334ac6264cuda3std6ranges3__45__cpo5cdataE,(_ZN42_INTERNAL_bf7ff425_11_q_matrix_cu_334ac6264cuda3std6ranges3__45__cpo3endE - _ZN42_INTERNAL_bf7ff425_11_q_matrix_cu_334ac6264cuda3std6ranges3__45__cpo5cdataE)
_ZN42_INTERNAL_bf7ff425_11_q_matrix_cu_334ac6264cuda3std6ranges3__45__cpo5cdataE:
	.zero		1
	.type		_ZN42_INTERNAL_bf7ff425_11_q_matrix_cu_334ac6264cuda3std6ranges3__45__cpo3endE,@object
	.size		_ZN42_INTERNAL_bf7ff425_11_q_matrix_cu_334ac6264cuda3std6ranges3__45__cpo3endE,(_ZN42_INTERNAL_bf7ff425_11_q_matrix_cu_334ac6264cuda3std3__419piecewise_constructE - _ZN42_INTERNAL_bf7ff425_11_q_matrix_cu_334ac6264cuda3std6ranges3__45__cpo3endE)
_ZN42_INTERNAL_bf7ff425_11_q_matrix_cu_334ac6264cuda3std6ranges3__45__cpo3endE:
	.zero		1
	.type		_ZN42_INTERNAL_bf7ff425_11_q_matrix_cu_334ac6264cuda3std3__419piecewise_constructE,@object
	.size		_ZN42_INTERNAL_bf7ff425_11_q_matrix_cu_334ac6264cuda3std3__419piecewise_constructE,(_ZN42_INTERNAL_bf7ff425_11_q_matrix_cu_334ac6264cuda3std6ranges3__45__cpo5ssizeE - _ZN42_INTERNAL_bf7ff425_11_q_matrix_cu_334ac6264cuda3std3__419piecewise_constructE)
_ZN42_INTERNAL_bf7ff425_11_q_matrix_cu_334ac6264cuda3std3__419piecewise_constructE:
	.zero		1
	.type		_ZN42_INTERNAL_bf7ff425_11_q_matrix_cu_334ac6264cuda3std6ranges3__45__cpo5ssizeE,@object
	.size		_ZN42_INTERNAL_bf7ff425_11_q_matrix_cu_334ac6264cuda3std6ranges3__45__cpo5ssizeE,(_ZN42_INTERNAL_bf7ff425_11_q_matrix_cu_334ac6264cuda3std3__45__cpo3endE - _ZN42_INTERNAL_bf7ff425_11_q_matrix_cu_334ac6264cuda3std6ranges3__45__cpo5ssizeE)
_ZN42_INTERNAL_bf7ff425_11_q_matrix_cu_334ac6264cuda3std6ranges3__45__cpo5ssizeE:
	.zero		1
	.type		_ZN42_INTERNAL_bf7ff425_11_q_matrix_cu_334ac6264cuda3std3__45__cpo3endE,@object
	.size		_ZN42_INTERNAL_bf7ff425_11_q_matrix_cu_334ac6264cuda3std3__45__cpo3endE,(_ZN42_INTERNAL_bf7ff425_11_q_matrix_cu_334ac6264cuda3std6ranges3__45__cpo4cendE - _ZN42_INTERNAL_bf7ff425_11_q_matrix_cu_334ac6264cuda3std3__45__cpo3endE)
_ZN42_INTERNAL_bf7ff425_11_q_matrix_cu_334ac6264cuda3std3__45__cpo3endE:
	.zero		1
	.type		_ZN42_INTERNAL_bf7ff425_11_q_matrix_cu_334ac6264cuda3std6ranges3__45__cpo4cendE,@object
	.size		_ZN42_INTERNAL_bf7ff425_11_q_matrix_cu_334ac6264cuda3std6ranges3__45__cpo4cendE,(_ZN42_INTERNAL_bf7ff425_11_q_matrix_cu_334ac6264cuda3std3__45__cpo4rendE - _ZN42_INTERNAL_bf7ff425_11_q_matrix_cu_334ac6264cuda3std6ranges3__45__cpo4cendE)
_ZN42_INTERNAL_bf7ff425_11_q_matrix_cu_334ac6264cuda3std6ranges3__45__cpo4cendE:
	.zero		1
	.type		_ZN42_INTERNAL_bf7ff425_11_q_matrix_cu_334ac6264cuda3std3__45__cpo4rendE,@object
	.size		_ZN42_INTERNAL_bf7ff425_11_q_matrix_cu_334ac6264cuda3std3__45__cpo4rendE,(_ZN42_INTERNAL_bf7ff425_11_q_matrix_cu_334ac6264cuda3std6ranges3__45__cpo4prevE - _ZN42_INTERNAL_bf7ff425_11_q_matrix_cu_334ac6264cuda3std3__45__cpo4rendE)
_ZN42_INTERNAL_bf7ff425_11_q_matrix_cu_334ac6264cuda3std3__45__cpo4rendE:
	.zero		1
	.type		_ZN42_INTERNAL_bf7ff425_11_q_matrix_cu_334ac6264cuda3std6ranges3__45__cpo4prevE,@object
	.size		_ZN42_INTERNAL_bf7ff425_11_q_matrix_cu_334ac6264cuda3std6ranges3__45__cpo4prevE,(_ZN42_INTERNAL_bf7ff425_11_q_matrix_cu_334ac6264cuda3std6ranges3__45__cpo9iter_moveE - _ZN42_INTERNAL_bf7ff425_11_q_matrix_cu_334ac6264cuda3std6ranges3__45__cpo4prevE)
_ZN42_INTERNAL_bf7ff425_11_q_matrix_cu_334ac6264cuda3std6ranges3__45__cpo4prevE:
	.zero		1
	.type		_ZN42_INTERNAL_bf7ff425_11_q_matrix_cu_334ac6264cuda3std6ranges3__45__cpo9iter_moveE,@object
	.size		_ZN42_INTERNAL_bf7ff425_11_q_matrix_cu_334ac6264cuda3std6ranges3__45__cpo9iter_moveE,(.L_13 - _ZN42_INTERNAL_bf7ff425_11_q_matrix_cu_334ac6264cuda3std6ranges3__45__cpo9iter_moveE)
_ZN42_INTERNAL_bf7ff425_11_q_matrix_cu_334ac6264cuda3std6ranges3__45__cpo9iter_moveE:
	.zero		1
.L_13:


//--------------------- .nv.shared._Z18reconstruct_kernelPKjPKtS0_PK6__halfS2_iiiPS3_iiiiii --------------------------
	.section	.nv.shared._Z18reconstruct_kernelPKjPKtS0_PK6__halfS2_iiiPS3_iiiiii,"aw",@nobits
	.sectionflags	@""
	.align	2
.nv.shared._Z18reconstruct_kernelPKjPKtS0_PK6__halfS2_iiiPS3_iiiiii:
	.zero		256


//--------------------- .nv.shared._Z23reconstruct_gptq_kernelPKjPKtS0_PK6__halfiiiiPS3_i --------------------------
	.section	.nv.shared._Z23reconstruct_gptq_kernelPKjPKtS0_PK6__halfiiiiPS3_i,"aw",@nobits
	.sectionflags	@""
	.align	2
.nv.shared._Z23reconstruct_gptq_kernelPKjPKtS0_PK6__halfiiiiPS3_i:
	.zero		256
